//
// Generated by NVIDIA NVVM Compiler
//
// Compiler Build ID: CL-36424714
// Cuda compilation tools, release 13.0, V13.0.88
// Based on NVVM 20.0.0
//

.version 9.0
.target sm_100
.address_size 64

	// .globl	_Z14llg_cart_applyiPKdS0_S0_S0_S0_S0_S0_S0_S0_S0_S0_S0_S0_PdS1_S1_S1_dd

.visible .entry _Z14llg_cart_applyiPKdS0_S0_S0_S0_S0_S0_S0_S0_S0_S0_S0_S0_PdS1_S1_S1_dd(
	.param .u32 _Z14llg_cart_applyiPKdS0_S0_S0_S0_S0_S0_S0_S0_S0_S0_S0_S0_PdS1_S1_S1_dd_param_0,
	.param .u64 .ptr .align 1 _Z14llg_cart_applyiPKdS0_S0_S0_S0_S0_S0_S0_S0_S0_S0_S0_S0_PdS1_S1_S1_dd_param_1,
	.param .u64 .ptr .align 1 _Z14llg_cart_applyiPKdS0_S0_S0_S0_S0_S0_S0_S0_S0_S0_S0_S0_PdS1_S1_S1_dd_param_2,
	.param .u64 .ptr .align 1 _Z14llg_cart_applyiPKdS0_S0_S0_S0_S0_S0_S0_S0_S0_S0_S0_S0_PdS1_S1_S1_dd_param_3,
	.param .u64 .ptr .align 1 _Z14llg_cart_applyiPKdS0_S0_S0_S0_S0_S0_S0_S0_S0_S0_S0_S0_PdS1_S1_S1_dd_param_4,
	.param .u64 .ptr .align 1 _Z14llg_cart_applyiPKdS0_S0_S0_S0_S0_S0_S0_S0_S0_S0_S0_S0_PdS1_S1_S1_dd_param_5,
	.param .u64 .ptr .align 1 _Z14llg_cart_applyiPKdS0_S0_S0_S0_S0_S0_S0_S0_S0_S0_S0_S0_PdS1_S1_S1_dd_param_6,
	.param .u64 .ptr .align 1 _Z14llg_cart_applyiPKdS0_S0_S0_S0_S0_S0_S0_S0_S0_S0_S0_S0_PdS1_S1_S1_dd_param_7,
	.param .u64 .ptr .align 1 _Z14llg_cart_applyiPKdS0_S0_S0_S0_S0_S0_S0_S0_S0_S0_S0_S0_PdS1_S1_S1_dd_param_8,
	.param .u64 .ptr .align 1 _Z14llg_cart_applyiPKdS0_S0_S0_S0_S0_S0_S0_S0_S0_S0_S0_S0_PdS1_S1_S1_dd_param_9,
	.param .u64 .ptr .align 1 _Z14llg_cart_applyiPKdS0_S0_S0_S0_S0_S0_S0_S0_S0_S0_S0_S0_PdS1_S1_S1_dd_param_10,
	.param .u64 .ptr .align 1 _Z14llg_cart_applyiPKdS0_S0_S0_S0_S0_S0_S0_S0_S0_S0_S0_S0_PdS1_S1_S1_dd_param_11,
	.param .u64 .ptr .align 1 _Z14llg_cart_applyiPKdS0_S0_S0_S0_S0_S0_S0_S0_S0_S0_S0_S0_PdS1_S1_S1_dd_param_12,
	.param .u64 .ptr .align 1 _Z14llg_cart_applyiPKdS0_S0_S0_S0_S0_S0_S0_S0_S0_S0_S0_S0_PdS1_S1_S1_dd_param_13,
	.param .u64 .ptr .align 1 _Z14llg_cart_applyiPKdS0_S0_S0_S0_S0_S0_S0_S0_S0_S0_S0_S0_PdS1_S1_S1_dd_param_14,
	.param .u64 .ptr .align 1 _Z14llg_cart_applyiPKdS0_S0_S0_S0_S0_S0_S0_S0_S0_S0_S0_S0_PdS1_S1_S1_dd_param_15,
	.param .u64 .ptr .align 1 _Z14llg_cart_applyiPKdS0_S0_S0_S0_S0_S0_S0_S0_S0_S0_S0_S0_PdS1_S1_S1_dd_param_16,
	.param .u64 .ptr .align 1 _Z14llg_cart_applyiPKdS0_S0_S0_S0_S0_S0_S0_S0_S0_S0_S0_S0_PdS1_S1_S1_dd_param_17,
	.param .f64 _Z14llg_cart_applyiPKdS0_S0_S0_S0_S0_S0_S0_S0_S0_S0_S0_S0_PdS1_S1_S1_dd_param_18,
	.param .f64 _Z14llg_cart_applyiPKdS0_S0_S0_S0_S0_S0_S0_S0_S0_S0_S0_S0_PdS1_S1_S1_dd_param_19
)
{
	.reg .pred 	%p<3>;
	.reg .b32 	%r<6>;
	.reg .b64 	%rd<60>;
	.reg .b64 	%fd<75>;

	ld.param.u32 	%r2, [_Z14llg_cart_applyiPKdS0_S0_S0_S0_S0_S0_S0_S0_S0_S0_S0_S0_PdS1_S1_S1_dd_param_0];
	ld.param.u64 	%rd3, [_Z14llg_cart_applyiPKdS0_S0_S0_S0_S0_S0_S0_S0_S0_S0_S0_S0_PdS1_S1_S1_dd_param_2];
	ld.param.u64 	%rd5, [_Z14llg_cart_applyiPKdS0_S0_S0_S0_S0_S0_S0_S0_S0_S0_S0_S0_PdS1_S1_S1_dd_param_4];
	ld.param.u64 	%rd6, [_Z14llg_cart_applyiPKdS0_S0_S0_S0_S0_S0_S0_S0_S0_S0_S0_S0_PdS1_S1_S1_dd_param_5];
	ld.param.u64 	%rd9, [_Z14llg_cart_applyiPKdS0_S0_S0_S0_S0_S0_S0_S0_S0_S0_S0_S0_PdS1_S1_S1_dd_param_8];
	ld.param.u64 	%rd10, [_Z14llg_cart_applyiPKdS0_S0_S0_S0_S0_S0_S0_S0_S0_S0_S0_S0_PdS1_S1_S1_dd_param_9];
	ld.param.u64 	%rd11, [_Z14llg_cart_applyiPKdS0_S0_S0_S0_S0_S0_S0_S0_S0_S0_S0_S0_PdS1_S1_S1_dd_param_10];
	ld.param.u64 	%rd12, [_Z14llg_cart_applyiPKdS0_S0_S0_S0_S0_S0_S0_S0_S0_S0_S0_S0_PdS1_S1_S1_dd_param_11];
	ld.param.u64 	%rd13, [_Z14llg_cart_applyiPKdS0_S0_S0_S0_S0_S0_S0_S0_S0_S0_S0_S0_PdS1_S1_S1_dd_param_12];
	ld.param.u64 	%rd14, [_Z14llg_cart_applyiPKdS0_S0_S0_S0_S0_S0_S0_S0_S0_S0_S0_S0_PdS1_S1_S1_dd_param_13];
	ld.param.u64 	%rd17, [_Z14llg_cart_applyiPKdS0_S0_S0_S0_S0_S0_S0_S0_S0_S0_S0_S0_PdS1_S1_S1_dd_param_16];
	ld.param.u64 	%rd18, [_Z14llg_cart_applyiPKdS0_S0_S0_S0_S0_S0_S0_S0_S0_S0_S0_S0_PdS1_S1_S1_dd_param_17];
	mov.u32 	%r3, %ntid.x;
	mov.u32 	%r4, %ctaid.x;
	mov.u32 	%r5, %tid.x;
	mad.lo.s32 	%r1, %r3, %r4, %r5;
	setp.ge.s32 	%p1, %r1, %r2;
	@%p1 bra 	$L__BB0_3;
	cvta.to.global.u64 	%rd19, %rd5;
	cvta.to.global.u64 	%rd20, %rd18;
	mul.wide.s32 	%rd21, %r1, 8;
	add.s64 	%rd1, %rd19, %rd21;
	ld.global.f64 	%fd1, [%rd1];
	add.s64 	%rd22, %rd20, %rd21;
	st.global.f64 	[%rd22], %fd1;
	setp.leu.f64 	%p2, %fd1, 0d0000000000000000;
	@%p2 bra 	$L__BB0_3;
	ld.param.f64 	%fd74, [_Z14llg_cart_applyiPKdS0_S0_S0_S0_S0_S0_S0_S0_S0_S0_S0_S0_PdS1_S1_S1_dd_param_19];
	ld.param.f64 	%fd73, [_Z14llg_cart_applyiPKdS0_S0_S0_S0_S0_S0_S0_S0_S0_S0_S0_S0_PdS1_S1_S1_dd_param_18];
	ld.param.u64 	%rd59, [_Z14llg_cart_applyiPKdS0_S0_S0_S0_S0_S0_S0_S0_S0_S0_S0_S0_PdS1_S1_S1_dd_param_15];
	ld.param.u64 	%rd58, [_Z14llg_cart_applyiPKdS0_S0_S0_S0_S0_S0_S0_S0_S0_S0_S0_S0_PdS1_S1_S1_dd_param_14];
	ld.param.u64 	%rd57, [_Z14llg_cart_applyiPKdS0_S0_S0_S0_S0_S0_S0_S0_S0_S0_S0_S0_PdS1_S1_S1_dd_param_7];
	ld.param.u64 	%rd56, [_Z14llg_cart_applyiPKdS0_S0_S0_S0_S0_S0_S0_S0_S0_S0_S0_S0_PdS1_S1_S1_dd_param_6];
	ld.param.u64 	%rd55, [_Z14llg_cart_applyiPKdS0_S0_S0_S0_S0_S0_S0_S0_S0_S0_S0_S0_PdS1_S1_S1_dd_param_3];
	ld.param.u64 	%rd54, [_Z14llg_cart_applyiPKdS0_S0_S0_S0_S0_S0_S0_S0_S0_S0_S0_S0_PdS1_S1_S1_dd_param_1];
	cvta.to.global.u64 	%rd23, %rd13;
	mul.wide.s32 	%rd24, %r1, 8;
	add.s64 	%rd25, %rd23, %rd24;
	ld.global.f64 	%fd4, [%rd25];
	cvta.to.global.u64 	%rd26, %rd11;
	add.s64 	%rd27, %rd26, %rd24;
	ld.global.f64 	%fd5, [%rd27];
	mul.f64 	%fd6, %fd4, %fd5;
	cvta.to.global.u64 	%rd28, %rd14;
	add.s64 	%rd29, %rd28, %rd24;
	ld.global.f64 	%fd7, [%rd29];
	cvta.to.global.u64 	%rd30, %rd10;
	add.s64 	%rd31, %rd30, %rd24;
	ld.global.f64 	%fd8, [%rd31];
	mul.f64 	%fd9, %fd7, %fd8;
	sub.f64 	%fd10, %fd6, %fd9;
	cvta.to.global.u64 	%rd32, %rd12;
	add.s64 	%rd33, %rd32, %rd24;
	ld.global.f64 	%fd11, [%rd33];
	mul.f64 	%fd12, %fd11, %fd5;
	cvta.to.global.u64 	%rd34, %rd9;
	add.s64 	%rd35, %rd34, %rd24;
	ld.global.f64 	%fd13, [%rd35];
	mul.f64 	%fd14, %fd7, %fd13;
	sub.f64 	%fd15, %fd12, %fd14;
	mul.f64 	%fd16, %fd11, %fd8;
	mul.f64 	%fd17, %fd4, %fd13;
	sub.f64 	%fd18, %fd16, %fd17;
	cvta.to.global.u64 	%rd36, %rd57;
	add.s64 	%rd37, %rd36, %rd24;
	ld.global.f64 	%fd19, [%rd37];
	sub.f64 	%fd20, %fd5, %fd19;
	mul.f64 	%fd21, %fd4, %fd20;
	cvta.to.global.u64 	%rd38, %rd56;
	add.s64 	%rd39, %rd38, %rd24;
	ld.global.f64 	%fd22, [%rd39];
	sub.f64 	%fd23, %fd8, %fd22;
	mul.f64 	%fd24, %fd7, %fd23;
	sub.f64 	%fd25, %fd21, %fd24;
	mul.f64 	%fd26, %fd11, %fd20;
	cvta.to.global.u64 	%rd40, %rd6;
	add.s64 	%rd41, %rd40, %rd24;
	ld.global.f64 	%fd27, [%rd41];
	sub.f64 	%fd28, %fd13, %fd27;
	mul.f64 	%fd29, %fd7, %fd28;
	sub.f64 	%fd30, %fd26, %fd29;
	neg.f64 	%fd31, %fd30;
	mul.f64 	%fd32, %fd11, %fd23;
	mul.f64 	%fd33, %fd4, %fd28;
	sub.f64 	%fd34, %fd32, %fd33;
	mul.f64 	%fd35, %fd4, %fd34;
	fma.rn.f64 	%fd36, %fd30, %fd7, %fd35;
	mul.f64 	%fd37, %fd11, %fd34;
	mul.f64 	%fd38, %fd25, %fd7;
	sub.f64 	%fd39, %fd37, %fd38;
	neg.f64 	%fd40, %fd39;
	mul.f64 	%fd41, %fd11, %fd31;
	mul.f64 	%fd42, %fd25, %fd4;
	sub.f64 	%fd43, %fd41, %fd42;
	fma.rn.f64 	%fd44, %fd73, %fd73, 0d3FF0000000000000;
	div.rn.f64 	%fd45, %fd74, %fd44;
	div.rn.f64 	%fd46, %fd73, %fd1;
	cvta.to.global.u64 	%rd42, %rd54;
	add.s64 	%rd43, %rd42, %rd24;
	ld.global.f64 	%fd47, [%rd43];
	fma.rn.f64 	%fd48, %fd46, %fd36, %fd10;
	mul.f64 	%fd49, %fd45, %fd48;
	sub.f64 	%fd50, %fd47, %fd49;
	cvta.to.global.u64 	%rd44, %rd3;
	add.s64 	%rd45, %rd44, %rd24;
	ld.global.f64 	%fd51, [%rd45];
	mul.f64 	%fd52, %fd46, %fd40;
	sub.f64 	%fd53, %fd52, %fd15;
	mul.f64 	%fd54, %fd45, %fd53;
	sub.f64 	%fd55, %fd51, %fd54;
	cvta.to.global.u64 	%rd46, %rd55;
	add.s64 	%rd47, %rd46, %rd24;
	ld.global.f64 	%fd56, [%rd47];
	fma.rn.f64 	%fd57, %fd46, %fd43, %fd18;
	mul.f64 	%fd58, %fd45, %fd57;
	sub.f64 	%fd59, %fd56, %fd58;
	mul.f64 	%fd60, %fd55, %fd55;
	fma.rn.f64 	%fd61, %fd50, %fd50, %fd60;
	fma.rn.f64 	%fd62, %fd59, %fd59, %fd61;
	sqrt.rn.f64 	%fd63, %fd62;
	rcp.rn.f64 	%fd64, %fd63;
	mul.f64 	%fd65, %fd1, %fd50;
	mul.f64 	%fd66, %fd65, %fd64;
	cvta.to.global.u64 	%rd48, %rd58;
	add.s64 	%rd49, %rd48, %rd24;
	st.global.f64 	[%rd49], %fd66;
	ld.global.f64 	%fd67, [%rd1];
	mul.f64 	%fd68, %fd55, %fd67;
	mul.f64 	%fd69, %fd68, %fd64;
	cvta.to.global.u64 	%rd50, %rd59;
	add.s64 	%rd51, %rd50, %rd24;
	st.global.f64 	[%rd51], %fd69;
	ld.global.f64 	%fd70, [%rd1];
	mul.f64 	%fd71, %fd59, %fd70;
	mul.f64 	%fd72, %fd71, %fd64;
	cvta.to.global.u64 	%rd52, %rd17;
	add.s64 	%rd53, %rd52, %rd24;
	st.global.f64 	[%rd53], %fd72;
$L__BB0_3:
	ret;

}


// ===== COMPILED SASS (sm_100) =====

	.target	sm_100

	.elftype	@"ET_EXEC"


//--------------------- .note.nv.tkinfo           --------------------------
	.section	.note.nv.tkinfo,"",@"SHT_NOTE"
	.sectionflags	@"SHF_NOTE_NV_TKINFO"
	.tkinfo
        /*0018*/ 	.word	0x00000002
        /*0030*/ 	.string	""
        /*0030*/ 	.string	"ptxas"
        /*0030*/ 	.string	"Cuda compilation tools, release 13.0, V13.0.88"
        /*0030*/ 	.string	"Build cuda_13.0.r13.0/compiler.36424714_0"
        /*0030*/ 	.string	"-arch sm_100 -m 64 "



//--------------------- .note.nv.cuinfo           --------------------------
	.section	.note.nv.cuinfo,"",@"SHT_NOTE"
	.sectionflags	@"SHF_NOTE_NV_CUINFO"
        /*0018*/ 	.short	0x0002
        /*001a*/ 	.short	0x0064
        /*001c*/ 	.short	0x0082
	.zero		2


//--------------------- .nv.info                  --------------------------
	.section	.nv.info,"",@"SHT_CUDA_INFO"
	.align	4


	//----- nvinfo : EIATTR_REGCOUNT
	.align		4
        /*0000*/ 	.byte	0x04, 0x2f
        /*0002*/ 	.short	(.L_1 - .L_0)
	.align		4
.L_0:
        /*0004*/ 	.word	index@(_Z14llg_cart_applyiPKdS0_S0_S0_S0_S0_S0_S0_S0_S0_S0_S0_S0_PdS1_S1_S1_dd)
        /*0008*/ 	.word	0x00000030


	//----- nvinfo : EIATTR_FRAME_SIZE
	.align		4
.L_1:
        /*000c*/ 	.byte	0x04, 0x11
        /*000e*/ 	.short	(.L_3 - .L_2)
	.align		4
.L_2:
        /*0010*/ 	.word	index@($__internal_2_$__cuda_sm20_dsqrt_rn_f64_mediumpath_v1)
        /*0014*/ 	.word	0x00000000


	//----- nvinfo : EIATTR_FRAME_SIZE
	.align		4
.L_3:
        /*0018*/ 	.byte	0x04, 0x11
        /*001a*/ 	.short	(.L_5 - .L_4)
	.align		4
.L_4:
        /*001c*/ 	.word	index@($__internal_1_$__cuda_sm20_div_rn_f64_full)
        /*0020*/ 	.word	0x00000000


	//----- nvinfo : EIATTR_FRAME_SIZE
	.align		4
.L_5:
        /*0024*/ 	.byte	0x04, 0x11
        /*0026*/ 	.short	(.L_7 - .L_6)
	.align		4
.L_6:
        /*0028*/ 	.word	index@($__internal_0_$__cuda_sm20_dblrcp_rn_slowpath_v3)
        /*002c*/ 	.word	0x00000000


	//----- nvinfo : EIATTR_FRAME_SIZE
	.align		4
.L_7:
        /*0030*/ 	.byte	0x04, 0x11
        /*0032*/ 	.short	(.L_9 - .L_8)
	.align		4
.L_8:
        /*0034*/ 	.word	index@(_Z14llg_cart_applyiPKdS0_S0_S0_S0_S0_S0_S0_S0_S0_S0_S0_S0_PdS1_S1_S1_dd)
        /*0038*/ 	.word	0x00000000


	//----- nvinfo : EIATTR_MIN_STACK_SIZE
	.align		4
.L_9:
        /*003c*/ 	.byte	0x04, 0x12
        /*003e*/ 	.short	(.L_11 - .L_10)
	.align		4
.L_10:
        /*0040*/ 	.word	index@(_Z14llg_cart_applyiPKdS0_S0_S0_S0_S0_S0_S0_S0_S0_S0_S0_S0_PdS1_S1_S1_dd)
        /*0044*/ 	.word	0x00000000
.L_11:


//--------------------- .nv.compat                --------------------------
	.section	.nv.compat,"",@"SHT_CUDA_COMPAT_INFO"
	.align	4
        /*0000*/ 	.byte	0x02, 0x09, 0x00, 0x00, 0x02, 0x02, 0x01, 0x00, 0x02, 0x05, 0x05, 0x00, 0x03, 0x07, 0x01, 0x01
        /*0010*/ 	.byte	0x02, 0x03, 0x00, 0x00, 0x02, 0x06, 0x01, 0x00, 0x04, 0x0b, 0x08, 0x00, 0x01, 0x00, 0x00, 0x00
        /*0020*/ 	.byte	0x00, 0x00, 0x00, 0x00


//--------------------- .nv.info._Z14llg_cart_applyiPKdS0_S0_S0_S0_S0_S0_S0_S0_S0_S0_S0_S0_PdS1_S1_S1_dd --------------------------
	.section	.nv.info._Z14llg_cart_applyiPKdS0_S0_S0_S0_S0_S0_S0_S0_S0_S0_S0_S0_PdS1_S1_S1_dd,"",@"SHT_CUDA_INFO"
	.sectionflags	@""
	.align	4


	//----- nvinfo : EIATTR_CUDA_API_VERSION
	.align		4
        /*0000*/ 	.byte	0x04, 0x37
        /*0002*/ 	.short	(.L_13 - .L_12)
.L_12:
        /*0004*/ 	.word	0x00000082


	//----- nvinfo : EIATTR_KPARAM_INFO
	.align		4
.L_13:
        /*0008*/ 	.byte	0x04, 0x17
        /*000a*/ 	.short	(.L_15 - .L_14)
.L_14:
        /*000c*/ 	.word	0x00000000
        /*0010*/ 	.short	0x0013
        /*0012*/ 	.short	0x0098
        /*0014*/ 	.byte	0x00, 0xf0, 0x21, 0x00


	//----- nvinfo : EIATTR_KPARAM_INFO
	.align		4
.L_15:
        /*0018*/ 	.byte	0x04, 0x17
        /*001a*/ 	.short	(.L_17 - .L_16)
.L_16:
        /*001c*/ 	.word	0x00000000
        /*0020*/ 	.short	0x0012
        /*0022*/ 	.short	0x0090
        /*0024*/ 	.byte	0x00, 0xf0, 0x21, 0x00


	//----- nvinfo : EIATTR_KPARAM_INFO
	.align		4
.L_17:
        /*0028*/ 	.byte	0x04, 0x17
        /*002a*/ 	.short	(.L_19 - .L_18)
.L_18:
        /*002c*/ 	.word	0x00000000
        /*0030*/ 	.short	0x0011
        /*0032*/ 	.short	0x0088
        /*0034*/ 	.byte	0x00, 0xf5, 0x21, 0x00


	//----- nvinfo : EIATTR_KPARAM_INFO
	.align		4
.L_19:
        /*0038*/ 	.byte	0x04, 0x17
        /*003a*/ 	.short	(.L_21 - .L_20)
.L_20:
        /*003c*/ 	.word	0x00000000
        /*0040*/ 	.short	0x0010
        /*0042*/ 	.short	0x0080
        /*0044*/ 	.byte	0x00, 0xf5, 0x21, 0x00


	//----- nvinfo : EIATTR_KPARAM_INFO
	.align		4
.L_21:
        /*0048*/ 	.byte	0x04, 0x17
        /*004a*/ 	.short	(.L_23 - .L_22)
.L_22:
        /*004c*/ 	.word	0x00000000
        /*0050*/ 	.short	0x000f
        /*0052*/ 	.short	0x0078
        /*0054*/ 	.byte	0x00, 0xf5, 0x21, 0x00


	//----- nvinfo : EIATTR_KPARAM_INFO
	.align		4
.L_23:
        /*0058*/ 	.byte	0x04, 0x17
        /*005a*/ 	.short	(.L_25 - .L_24)
.L_24:
        /*005c*/ 	.word	0x00000000
        /*0060*/ 	.short	0x000e
        /*0062*/ 	.short	0x0070
        /*0064*/ 	.byte	0x00, 0xf5, 0x21, 0x00


	//----- nvinfo : EIATTR_KPARAM_INFO
	.align		4
.L_25:
        /*0068*/ 	.byte	0x04, 0x17
        /*006a*/ 	.short	(.L_27 - .L_26)
.L_26:
        /*006c*/ 	.word	0x00000000
        /*0070*/ 	.short	0x000d
        /*0072*/ 	.short	0x0068
        /*0074*/ 	.byte	0x00, 0xf5, 0x21, 0x00


	//----- nvinfo : EIATTR_KPARAM_INFO
	.align		4
.L_27:
        /*0078*/ 	.byte	0x04, 0x17
        /*007a*/ 	.short	(.L_29 - .L_28)
.L_28:
        /*007c*/ 	.word	0x00000000
        /*0080*/ 	.short	0x000c
        /*0082*/ 	.short	0x0060
        /*0084*/ 	.byte	0x00, 0xf5, 0x21, 0x00


	//----- nvinfo : EIATTR_KPARAM_INFO
	.align		4
.L_29:
        /*0088*/ 	.byte	0x04, 0x17
        /*008a*/ 	.short	(.L_31 - .L_30)
.L_30:
        /*008c*/ 	.word	0x00000000
        /*0090*/ 	.short	0x000b
        /*0092*/ 	.short	0x0058
        /*0094*/ 	.byte	0x00, 0xf5, 0x21, 0x00


	//----- nvinfo : EIATTR_KPARAM_INFO
	.align		4
.L_31:
        /*0098*/ 	.byte	0x04, 0x17
        /*009a*/ 	.short	(.L_33 - .L_32)
.L_32:
        /*009c*/ 	.word	0x00000000
        /*00a0*/ 	.short	0x000a
        /*00a2*/ 	.short	0x0050
        /*00a4*/ 	.byte	0x00, 0xf5, 0x21, 0x00


	//----- nvinfo : EIATTR_KPARAM_INFO
	.align		4
.L_33:
        /*00a8*/ 	.byte	0x04, 0x17
        /*00aa*/ 	.short	(.L_35 - .L_34)
.L_34:
        /*00ac*/ 	.word	0x00000000
        /*00b0*/ 	.short	0x0009
        /*00b2*/ 	.short	0x0048
        /*00b4*/ 	.byte	0x00, 0xf5, 0x21, 0x00


	//----- nvinfo : EIATTR_KPARAM_INFO
	.align		4
.L_35:
        /*00b8*/ 	.byte	0x04, 0x17
        /*00ba*/ 	.short	(.L_37 - .L_36)
.L_36:
        /*00bc*/ 	.word	0x00000000
        /*00c0*/ 	.short	0x0008
        /*00c2*/ 	.short	0x0040
        /*00c4*/ 	.byte	0x00, 0xf5, 0x21, 0x00


	//----- nvinfo : EIATTR_KPARAM_INFO
	.align		4
.L_37:
        /*00c8*/ 	.byte	0x04, 0x17
        /*00ca*/ 	.short	(.L_39 - .L_38)
.L_38:
        /*00cc*/ 	.word	0x00000000
        /*00d0*/ 	.short	0x0007
        /*00d2*/ 	.short	0x0038
        /*00d4*/ 	.byte	0x00, 0xf5, 0x21, 0x00


	//----- nvinfo : EIATTR_KPARAM_INFO
	.align		4
.L_39:
        /*00d8*/ 	.byte	0x04, 0x17
        /*00da*/ 	.short	(.L_41 - .L_40)
.L_40:
        /*00dc*/ 	.word	0x00000000
        /*00e0*/ 	.short	0x0006
        /*00e2*/ 	.short	0x0030
        /*00e4*/ 	.byte	0x00, 0xf5, 0x21, 0x00


	//----- nvinfo : EIATTR_KPARAM_INFO
	.align		4
.L_41:
        /*00e8*/ 	.byte	0x04, 0x17
        /*00ea*/ 	.short	(.L_43 - .L_42)
.L_42:
        /*00ec*/ 	.word	0x00000000
        /*00f0*/ 	.short	0x0005
        /*00f2*/ 	.short	0x0028
        /*00f4*/ 	.byte	0x00, 0xf5, 0x21, 0x00


	//----- nvinfo : EIATTR_KPARAM_INFO
	.align		4
.L_43:
        /*00f8*/ 	.byte	0x04, 0x17
        /*00fa*/ 	.short	(.L_45 - .L_44)
.L_44:
        /*00fc*/ 	.word	0x00000000
        /*0100*/ 	.short	0x0004
        /*0102*/ 	.short	0x0020
        /*0104*/ 	.byte	0x00, 0xf5, 0x21, 0x00


	//----- nvinfo : EIATTR_KPARAM_INFO
	.align		4
.L_45:
        /*0108*/ 	.byte	0x04, 0x17
        /*010a*/ 	.short	(.L_47 - .L_46)
.L_46:
        /*010c*/ 	.word	0x00000000
        /*0110*/ 	.short	0x0003
        /*0112*/ 	.short	0x0018
        /*0114*/ 	.byte	0x00, 0xf5, 0x21, 0x00


	//----- nvinfo : EIATTR_KPARAM_INFO
	.align		4
.L_47:
        /*0118*/ 	.byte	0x04, 0x17
        /*011a*/ 	.short	(.L_49 - .L_48)
.L_48:
        /*011c*/ 	.word	0x00000000
        /*0120*/ 	.short	0x0002
        /*0122*/ 	.short	0x0010
        /*0124*/ 	.byte	0x00, 0xf5, 0x21, 0x00


	//----- nvinfo : EIATTR_KPARAM_INFO
	.align		4
.L_49:
        /*0128*/ 	.byte	0x04, 0x17
        /*012a*/ 	.short	(.L_51 - .L_50)
.L_50:
        /*012c*/ 	.word	0x00000000
        /*0130*/ 	.short	0x0001
        /*0132*/ 	.short	0x0008
        /*0134*/ 	.byte	0x00, 0xf5, 0x21, 0x00


	//----- nvinfo : EIATTR_KPARAM_INFO
	.align		4
.L_51:
        /*0138*/ 	.byte	0x04, 0x17
        /*013a*/ 	.short	(.L_53 - .L_52)
.L_52:
        /*013c*/ 	.word	0x00000000
        /*0140*/ 	.short	0x0000
        /*0142*/ 	.short	0x0000
        /*0144*/ 	.byte	0x00, 0xf0, 0x11, 0x00


	//----- nvinfo : EIATTR_SPARSE_MMA_MASK
	.align		4
.L_53:
        /*0148*/ 	.byte	0x03, 0x50
        /*014a*/ 	.short	0x0000


	//----- nvinfo : EIATTR_MAXREG_COUNT
	.align		4
        /*014c*/ 	.byte	0x03, 0x1b
        /*014e*/ 	.short	0x00ff


	//----- nvinfo : EIATTR_MERCURY_ISA_VERSION
	.align		4
        /*0150*/ 	.byte	0x03, 0x5f
        /*0152*/ 	.short	0x0101


	//----- nvinfo : EIATTR_VRC_CTA_INIT_COUNT
	.align		4
        /*0154*/ 	.byte	0x02, 0x4a
	.zero		1
	.zero		1


	//----- nvinfo : EIATTR_EXIT_INSTR_OFFSETS
	.align		4
        /*0158*/ 	.byte	0x04, 0x1c
        /*015a*/ 	.short	(.L_55 - .L_54)


	//   ....[0]....
.L_54:
        /*015c*/ 	.word	0x00000070


	//   ....[1]....
        /*0160*/ 	.word	0x00000100


	//   ....[2]....
        /*0164*/ 	.word	0x00000bf0


	//----- nvinfo : EIATTR_CRS_STACK_SIZE
	.align		4
.L_55:
        /*0168*/ 	.byte	0x04, 0x1e
        /*016a*/ 	.short	(.L_57 - .L_56)
.L_56:
        /*016c*/ 	.word	0x00000000


	//----- nvinfo : EIATTR_CBANK_PARAM_SIZE
	.align		4
.L_57:
        /*0170*/ 	.byte	0x03, 0x19
        /*0172*/ 	.short	0x00a0


	//----- nvinfo : EIATTR_PARAM_CBANK
	.align		4
        /*0174*/ 	.byte	0x04, 0x0a
        /*0176*/ 	.short	(.L_59 - .L_58)
	.align		4
.L_58:
        /*0178*/ 	.word	index@(.nv.constant0._Z14llg_cart_applyiPKdS0_S0_S0_S0_S0_S0_S0_S0_S0_S0_S0_S0_PdS1_S1_S1_dd)
        /*017c*/ 	.short	0x0380
        /*017e*/ 	.short	0x00a0


	//----- nvinfo : EIATTR_SW_WAR
	.align		4
.L_59:
        /*0180*/ 	.byte	0x04, 0x36
        /*0182*/ 	.short	(.L_61 - .L_60)
.L_60:
        /*0184*/ 	.word	0x00000008
.L_61:


//--------------------- .nv.callgraph             --------------------------
	.section	.nv.callgraph,"",@"SHT_CUDA_CALLGRAPH"
	.align	4
	.sectionentsize	8
	.align		4
        /*0000*/ 	.word	0x00000000
	.align		4
        /*0004*/ 	.word	0xffffffff
	.align		4
        /*0008*/ 	.word	0x00000000
	.align		4
        /*000c*/ 	.word	0xfffffffe
	.align		4
        /*0010*/ 	.word	0x00000000
	.align		4
        /*0014*/ 	.word	0xfffffffd
	.align		4
        /*0018*/ 	.word	0x00000000
	.align		4
        /*001c*/ 	.word	0xfffffffc


//--------------------- .text._Z14llg_cart_applyiPKdS0_S0_S0_S0_S0_S0_S0_S0_S0_S0_S0_S0_PdS1_S1_S1_dd --------------------------
	.section	.text._Z14llg_cart_applyiPKdS0_S0_S0_S0_S0_S0_S0_S0_S0_S0_S0_S0_PdS1_S1_S1_dd,"ax",@progbits
	.align	128
        .global         _Z14llg_cart_applyiPKdS0_S0_S0_S0_S0_S0_S0_S0_S0_S0_S0_S0_PdS1_S1_S1_dd
        .type           _Z14llg_cart_applyiPKdS0_S0_S0_S0_S0_S0_S0_S0_S0_S0_S0_S0_PdS1_S1_S1_dd,@function
        .size           _Z14llg_cart_applyiPKdS0_S0_S0_S0_S0_S0_S0_S0_S0_S0_S0_S0_PdS1_S1_S1_dd,(.L_x_23 - _Z14llg_cart_applyiPKdS0_S0_S0_S0_S0_S0_S0_S0_S0_S0_S0_S0_PdS1_S1_S1_dd)
        .other          _Z14llg_cart_applyiPKdS0_S0_S0_S0_S0_S0_S0_S0_S0_S0_S0_S0_PdS1_S1_S1_dd,@"STO_CUDA_ENTRY STV_DEFAULT"
_Z14llg_cart_applyiPKdS0_S0_S0_S0_S0_S0_S0_S0_S0_S0_S0_S0_PdS1_S1_S1_dd:
.text._Z14llg_cart_applyiPKdS0_S0_S0_S0_S0_S0_S0_S0_S0_S0_S0_S0_PdS1_S1_S1_dd:
[----:B------:R-:W-:Y:S01]  /*0000*/  LDC R1, c[0x0][0x37c] ;  /* 0x0000df00ff017b82 */ /* 0x000fe20000000800 */
[----:B------:R-:W0:Y:S01]  /*0010*/  S2R R0, SR_CTAID.X ;  /* 0x0000000000007919 */ /* 0x000e220000002500 */
[----:B------:R-:W0:Y:S01]  /*0020*/  LDCU UR4, c[0x0][0x360] ;  /* 0x00006c00ff0477ac */ /* 0x000e220008000800 */
[----:B------:R-:W0:Y:S01]  /*0030*/  S2R R3, SR_TID.X ;  /* 0x0000000000037919 */ /* 0x000e220000002100 */
[----:B------:R-:W1:Y:S01]  /*0040*/  LDCU UR5, c[0x0][0x380] ;  /* 0x00007000ff0577ac */ /* 0x000e620008000800 */
[----:B0-----:R-:W-:-:S05]  /*0050*/  IMAD R0, R0, UR4, R3 ;  /* 0x0000000400007c24 */ /* 0x001fca000f8e0203 */
[----:B-1----:R-:W-:-:S13]  /*0060*/  ISETP.GE.AND P0, PT, R0, UR5, PT ;  /* 0x0000000500007c0c */ /* 0x002fda000bf06270 */
[----:B------:R-:W-:Y:S05]  /*0070*/  @P0 EXIT ;  /* 0x000000000000094d */ /* 0x000fea0003800000 */
[----:B------:R-:W0:Y:S01]  /*0080*/  LDC.64 R38, c[0x0][0x3a0] ;  /* 0x0000e800ff267b82 */ /* 0x000e220000000a00 */
[----:B------:R-:W1:Y:S07]  /*0090*/  LDCU.64 UR4, c[0x0][0x358] ;  /* 0x00006b00ff0477ac */ /* 0x000e6e0008000a00 */
[----:B------:R-:W2:Y:S01]  /*00a0*/  LDC.64 R2, c[0x0][0x408] ;  /* 0x00010200ff027b82 */ /* 0x000ea20000000a00 */
[----:B0-----:R-:W-:-:S05]  /*00b0*/  IMAD.WIDE R38, R0, 0x8, R38 ;  /* 0x0000000800267825 */ /* 0x001fca00078e0226 */
[----:B-1----:R-:W3:Y:S01]  /*00c0*/  LDG.E.64 R36, desc[UR4][R38.64] ;  /* 0x0000000426247981 */ /* 0x002ee2000c1e1b00 */
[----:B--2---:R-:W-:Y:S01]  /*00d0*/  IMAD.WIDE R2, R0, 0x8, R2 ;  /* 0x0000000800027825 */ /* 0x004fe200078e0202 */
[----:B---3--:R-:W-:-:S04]  /*00e0*/  DSETP.GT.AND P0, PT, R36, RZ, PT ;  /* 0x000000ff2400722a */ /* 0x008fc80003f04000 */
[----:B------:R0:W-:Y:S10]  /*00f0*/  STG.E.64 desc[UR4][R2.64], R36 ;  /* 0x0000002402007986 */ /* 0x0001f4000c101b04 */
[----:B------:R-:W-:Y:S05]  /*0100*/  @!P0 EXIT ;  /* 0x000000000000894d */ /* 0x000fea0003800000 */
[----:B------:R-:W1:Y:S08]  /*0110*/  LDC.64 R32, c[0x0][0x3c0] ;  /* 0x0000f000ff207b82 */ /* 0x000e700000000a00 */
[----:B0-----:R-:W0:Y:S08]  /*0120*/  LDC.64 R2, c[0x0][0x3a8] ;  /* 0x0000ea00ff027b82 */ /* 0x001e300000000a00 */
[----:B------:R-:W2:Y:S08]  /*0130*/  LDC.64 R34, c[0x0][0x3c8] ;  /* 0x0000f200ff227b82 */ /* 0x000eb00000000a00 */
[----:B------:R-:W3:Y:S01]  /*0140*/  LDC.64 R4, c[0x0][0x3b0] ;  /* 0x0000ec00ff047b82 */ /* 0x000ee20000000a00 */
[----:B-1----:R-:W-:-:S06]  /*0150*/  IMAD.WIDE R32, R0, 0x8, R32 ;  /* 0x0000000800207825 */ /* 0x002fcc00078e0220 */
[----:B------:R-:W4:Y:S01]  /*0160*/  LDG.E.64 R32, desc[UR4][R32.64] ;  /* 0x0000000420207981 */ /* 0x000f22000c1e1b00 */
[----:B------:R-:W1:Y:S01]  /*0170*/  LDC.64 R28, c[0x0][0x3e8] ;  /* 0x0000fa00ff1c7b82 */ /* 0x000e620000000a00 */
[----:B0-----:R-:W-:-:S06]  /*0180*/  IMAD.WIDE R2, R0, 0x8, R2 ;  /* 0x0000000800027825 */ /* 0x001fcc00078e0202 */
[----:B------:R-:W4:Y:S01]  /*0190*/  LDG.E.64 R2, desc[UR4][R2.64] ;  /* 0x0000000402027981 */ /* 0x000f22000c1e1b00 */
[----:B------:R-:W0:Y:S01]  /*01a0*/  LDC.64 R8, c[0x0][0x3e0] ;  /* 0x0000f800ff087b82 */ /* 0x000e220000000a00 */
[----:B--2---:R-:W-:-:S06]  /*01b0*/  IMAD.WIDE R34, R0, 0x8, R34 ;  /* 0x0000000800227825 */ /* 0x004fcc00078e0222 */
[----:B------:R-:W2:Y:S01]  /*01c0*/  LDG.E.64 R34, desc[UR4][R34.64] ;  /* 0x0000000422227981 */ /* 0x000ea2000c1e1b00 */
[----:B------:R-:W5:Y:S01]  /*01d0*/  LDC.64 R30, c[0x0][0x3d0] ;  /* 0x0000f400ff1e7b82 */ /* 0x000f620000000a00 */
[----:B---3--:R-:W-:-:S06]  /*01e0*/  IMAD.WIDE R4, R0, 0x8, R4 ;  /* 0x0000000800047825 */ /* 0x008fcc00078e0204 */
[----:B------:R-:W2:Y:S01]  /*01f0*/  LDG.E.64 R4, desc[UR4][R4.64] ;  /* 0x0000000404047981 */ /* 0x000ea2000c1e1b00 */
[----:B------:R-:W3:Y:S01]  /*0200*/  LDC.64 R10, c[0x0][0x3b8] ;  /* 0x0000ee00ff0a7b82 */ /* 0x000ee20000000a00 */
[----:B-1----:R-:W-:-:S06]  /*0210*/  IMAD.WIDE R28, R0, 0x8, R28 ;  /* 0x00000008001c7825 */ /* 0x002fcc00078e021c */
[----:B------:R-:W2:Y:S01]  /*0220*/  LDG.E.64 R28, desc[UR4][R28.64] ;  /* 0x000000041c1c7981 */ /* 0x000ea2000c1e1b00 */
[----:B------:R-:W1:Y:S01]  /*0230*/  LDC.64 R6, c[0x0][0x3d8] ;  /* 0x0000f600ff067b82 */ /* 0x000e620000000a00 */
[----:B0-----:R-:W-:-:S06]  /*0240*/  IMAD.WIDE R26, R0, 0x8, R8 ;  /* 0x00000008001a7825 */ /* 0x001fcc00078e0208 */
[----:B------:R-:W2:Y:S01]  /*0250*/  LDG.E.64 R26, desc[UR4][R26.64] ;  /* 0x000000041a1a7981 */ /* 0x000ea2000c1e1b00 */
[C---:B-----5:R-:W-:Y:S01]  /*0260*/  IMAD.WIDE R30, R0.reuse, 0x8, R30 ;  /* 0x00000008001e7825 */ /* 0x060fe200078e021e */
[----:B------:R-:W0:Y:S05]  /*0270*/  LDC.64 R14, c[0x0][0x410] ;  /* 0x00010400ff0e7b82 */ /* 0x000e2a0000000a00 */
[----:B------:R-:W5:Y:S01]  /*0280*/  LDG.E.64 R30, desc[UR4][R30.64] ;  /* 0x000000041e1e7981 */ /* 0x000f62000c1e1b00 */
[C---:B---3--:R-:W-:Y:S02]  /*0290*/  IMAD.WIDE R10, R0.reuse, 0x8, R10 ;  /* 0x00000008000a7825 */ /* 0x048fe400078e020a */
[----:B------:R-:W3:Y:S03]  /*02a0*/  LDC.64 R22, c[0x0][0x418] ;  /* 0x00010600ff167b82 */ /* 0x000ee60000000a00 */
[----:B------:R3:W5:Y:S01]  /*02b0*/  LDG.E.64 R8, desc[UR4][R10.64] ;  /* 0x000000040a087981 */ /* 0x000762000c1e1b00 */
[----:B-1----:R-:W-:-:S04]  /*02c0*/  IMAD.WIDE R24, R0, 0x8, R6 ;  /* 0x0000000800187825 */ /* 0x002fc800078e0206 */
[----:B------:R-:W1:Y:S02]  /*02d0*/  LDC R20, c[0x0][0x41c] ;  /* 0x00010700ff147b82 */ /* 0x000e640000000800 */
[----:B------:R-:W5:Y:S01]  /*02e0*/  LDG.E.64 R24, desc[UR4][R24.64] ;  /* 0x0000000418187981 */ /* 0x000f62000c1e1b00 */
[----:B0-----:R-:W-:-:S06]  /*02f0*/  DFMA R14, R14, R14, 1 ;  /* 0x3ff000000e0e742b */ /* 0x001fcc000000000e */
[----:B------:R-:W0:Y:S01]  /*0300*/  MUFU.RCP64H R7, R15 ;  /* 0x0000000f00077308 */ /* 0x000e220000001800 */
[----:B------:R-:W-:-:S06]  /*0310*/  IMAD.MOV.U32 R6, RZ, RZ, 0x1 ;  /* 0x00000001ff067424 */ /* 0x000fcc00078e00ff */
[----:B0-----:R-:W-:-:S08]  /*0320*/  DFMA R12, -R14, R6, 1 ;  /* 0x3ff000000e0c742b */ /* 0x001fd00000000106 */
[----:B------:R-:W-:-:S08]  /*0330*/  DFMA R12, R12, R12, R12 ;  /* 0x0000000c0c0c722b */ /* 0x000fd0000000000c */
[----:B------:R-:W-:-:S08]  /*0340*/  DFMA R6, R6, R12, R6 ;  /* 0x0000000c0606722b */ /* 0x000fd00000000006 */
[----:B---3--:R-:W-:-:S08]  /*0350*/  DFMA R10, -R14, R6, 1 ;  /* 0x3ff000000e0a742b */ /* 0x008fd00000000106 */
[----:B------:R-:W-:-:S08]  /*0360*/  DFMA R6, R6, R10, R6 ;  /* 0x0000000a0606722b */ /* 0x000fd00000000006 */
[----:B------:R-:W-:-:S08]  /*0370*/  DMUL R10, R6, R22 ;  /* 0x00000016060a7228 */ /* 0x000fd00000000000 */
[----:B------:R-:W-:Y:S01]  /*0380*/  DFMA R22, -R14, R10, R22 ;  /* 0x0000000a0e16722b */ /* 0x000fe20000000116 */
[----:B-1----:R-:W-:Y:S01]  /*0390*/  FSETP.GEU.AND P1, PT, |R20|, 6.5827683646048100446e-37, PT ;  /* 0x036000001400780b */ /* 0x002fe20003f2e200 */
[----:B----4-:R-:W-:Y:S02]  /*03a0*/  DADD R2, R32, -R2 ;  /* 0x0000000020027229 */ /* 0x010fe40000000802 */
[----:B--2---:R-:W-:-:S06]  /*03b0*/  DADD R4, R34, -R4 ;  /* 0x0000000022047229 */ /* 0x004fcc0000000804 */
[C---:B------:R-:W-:Y:S02]  /*03c0*/  DMUL R16, R28.reuse, R2 ;  /* 0x000000021c107228 */ /* 0x040fe40000000000 */
[----:B------:R-:W-:Y:S02]  /*03d0*/  DMUL R12, R28, R4 ;  /* 0x000000041c0c7228 */ /* 0x000fe40000000000 */
[----:B------:R-:W-:Y:S02]  /*03e0*/  DMUL R18, R26, R2 ;  /* 0x000000021a127228 */ /* 0x000fe40000000000 */
[----:B------:R-:W-:Y:S02]  /*03f0*/  DFMA R2, R6, R22, R10 ;  /* 0x000000160602722b */ /* 0x000fe4000000000a */
[----:B-----5:R-:W-:-:S08]  /*0400*/  DADD R8, R30, -R8 ;  /* 0x000000001e087229 */ /* 0x020fd00000000808 */
[----:B------:R-:W-:Y:S01]  /*0410*/  FFMA R6, RZ, R15, R3 ;  /* 0x0000000fff067223 */ /* 0x000fe20000000003 */
[----:B------:R-:W-:Y:S02]  /*0420*/  DFMA R12, R26, R8, -R12 ;  /* 0x000000081a0c722b */ /* 0x000fe4000000080c */
[C---:B------:R-:W-:Y:S02]  /*0430*/  DFMA R18, R24.reuse, R4, -R18 ;  /* 0x000000041812722b */ /* 0x040fe40000000812 */
[----:B------:R-:W-:Y:S01]  /*0440*/  FSETP.GT.AND P0, PT, |R6|, 1.469367938527859385e-39, PT ;  /* 0x001000000600780b */ /* 0x000fe20003f04200 */
[----:B------:R-:W-:-:S03]  /*0450*/  DFMA R16, R24, R8, -R16 ;  /* 0x000000081810722b */ /* 0x000fc60000000810 */
[-C--:B------:R-:W-:Y:S02]  /*0460*/  DMUL R22, R28, R12.reuse ;  /* 0x0000000c1c167228 */ /* 0x080fe40000000000 */
[C---:B------:R-:W-:Y:S02]  /*0470*/  DMUL R12, R26.reuse, R12 ;  /* 0x0000000c1a0c7228 */ /* 0x040fe40000000000 */
[----:B------:R-:W-:-:S04]  /*0480*/  DMUL R4, R26, R18 ;  /* 0x000000121a047228 */ /* 0x000fc80000000000 */
[C---:B------:R-:W-:Y:S02]  /*0490*/  DFMA R22, R24.reuse, R18, -R22 ;  /* 0x000000121816722b */ /* 0x040fe40000000816 */
[-C--:B------:R-:W-:Y:S02]  /*04a0*/  DFMA R18, R24, -R16.reuse, -R12 ;  /* 0x800000101812722b */ /* 0x080fe4000000080c */
[----:B------:R-:W-:Y:S01]  /*04b0*/  DFMA R20, R28, R16, R4 ;  /* 0x000000101c14722b */ /* 0x000fe20000000004 */
[----:B------:R-:W-:Y:S10]  /*04c0*/  @P0 BRA P1, `(.L_x_0) ;  /* 0x00000000001c0947 */ /* 0x000ff40000800000 */
[----:B------:R-:W0:Y:S01]  /*04d0*/  LDCU.64 UR6, c[0x0][0x418] ;  /* 0x00008300ff0677ac */ /* 0x000e220008000a00 */
[----:B------:R-:W-:Y:S01]  /*04e0*/  MOV R4, 0x520 ;  /* 0x0000052000047802 */ /* 0x000fe20000000f00 */
[----:B0-----:R-:W-:Y:S02]  /*04f0*/  IMAD.U32 R12, RZ, RZ, UR6 ;  /* 0x00000006ff0c7e24 */ /* 0x001fe4000f8e00ff */
[----:B------:R-:W-:-:S07]  /*0500*/  IMAD.U32 R13, RZ, RZ, UR7 ;  /* 0x00000007ff0d7e24 */ /* 0x000fce000f8e00ff */
[----:B------:R-:W-:Y:S05]  /*0510*/  CALL.REL.NOINC `($__internal_1_$__cuda_sm20_div_rn_f64_full) ;  /* 0x0000000800607944 */ /* 0x000fea0003c00000 */
[----:B------:R-:W-:Y:S01]  /*0520*/  IMAD.MOV.U32 R2, RZ, RZ, R42 ;  /* 0x000000ffff027224 */ /* 0x000fe200078e002a */
[----:B------:R-:W-:-:S07]  /*0530*/  MOV R3, R43 ;  /* 0x0000002b00037202 */ /* 0x000fce0000000f00 */
.L_x_0:
[----:B------:R-:W0:Y:S01]  /*0540*/  MUFU.RCP64H R5, R37 ;  /* 0x0000002500057308 */ /* 0x000e220000001800 */
[----:B------:R-:W-:Y:S01]  /*0550*/  IMAD.MOV.U32 R4, RZ, RZ, 0x1 ;  /* 0x00000001ff047424 */ /* 0x000fe200078e00ff */
[----:B------:R-:W1:Y:S01]  /*0560*/  LDCU.64 UR6, c[0x0][0x410] ;  /* 0x00008200ff0677ac */ /* 0x000e620008000a00 */
[----:B------:R-:W2:Y:S01]  /*0570*/  LDC R10, c[0x0][0x414] ;  /* 0x00010500ff0a7b82 */ /* 0x000ea20000000800 */
[----:B------:R-:W-:Y:S03]  /*0580*/  BSSY.RECONVERGENT B0, `(.L_x_1) ;  /* 0x000001c000007945 */ /* 0x000fe60003800200 */
[----:B0-----:R-:W-:-:S08]  /*0590*/  DFMA R6, -R36, R4, 1 ;  /* 0x3ff000002406742b */ /* 0x001fd00000000104 */
[----:B------:R-:W-:Y:S01]  /*05a0*/  DFMA R6, R6, R6, R6 ;  /* 0x000000060606722b */ /* 0x000fe20000000006 */
[----:B--2---:R-:W-:-:S07]  /*05b0*/  FSETP.GEU.AND P1, PT, |R10|, 6.5827683646048100446e-37, PT ;  /* 0x036000000a00780b */ /* 0x004fce0003f2e200 */
[----:B------:R-:W-:-:S08]  /*05c0*/  DFMA R6, R4, R6, R4 ;  /* 0x000000060406722b */ /* 0x000fd00000000004 */
[----:B------:R-:W-:-:S08]  /*05d0*/  DFMA R4, -R36, R6, 1 ;  /* 0x3ff000002404742b */ /* 0x000fd00000000106 */
[----:B------:R-:W-:-:S08]  /*05e0*/  DFMA R4, R6, R4, R6 ;  /* 0x000000040604722b */ /* 0x000fd00000000006 */
[----:B-1----:R-:W-:-:S08]  /*05f0*/  DMUL R6, R4, UR6 ;  /* 0x0000000604067c28 */ /* 0x002fd00008000000 */
[----:B------:R-:W-:-:S08]  /*0600*/  DFMA R8, -R36, R6, UR6 ;  /* 0x0000000624087e2b */ /* 0x000fd00008000106 */
[----:B------:R-:W-:Y:S02]  /*0610*/  DFMA R4, R4, R8, R6 ;  /* 0x000000080404722b */ /* 0x000fe40000000006 */
[C---:B------:R-:W-:Y:S02]  /*0620*/  DMUL R6, R28.reuse, R34 ;  /* 0x000000221c067228 */ /* 0x040fe40000000000 */
[-C--:B------:R-:W-:Y:S02]  /*0630*/  DMUL R28, R28, R32.reuse ;  /* 0x000000201c1c7228 */ /* 0x080fe40000000000 */
[----:B------:R-:W-:-:S04]  /*0640*/  DMUL R32, R26, R32 ;  /* 0x000000201a207228 */ /* 0x000fc80000000000 */
[----:B------:R-:W-:Y:S01]  /*0650*/  FFMA R8, RZ, R37, R5 ;  /* 0x00000025ff087223 */ /* 0x000fe20000000005 */
[----:B------:R-:W-:Y:S02]  /*0660*/  DFMA R26, R26, R30, -R6 ;  /* 0x0000001e1a1a722b */ /* 0x000fe40000000806 */
[-C--:B------:R-:W-:Y:S02]  /*0670*/  DFMA R30, R30, R24.reuse, -R28 ;  /* 0x000000181e1e722b */ /* 0x080fe4000000081c */
[----:B------:R-:W-:Y:S01]  /*0680*/  FSETP.GT.AND P0, PT, |R8|, 1.469367938527859385e-39, PT ;  /* 0x001000000800780b */ /* 0x000fe20003f04200 */
[----:B------:R-:W-:-:S12]  /*0690*/  DFMA R24, R34, R24, -R32 ;  /* 0x000000182218722b */ /* 0x000fd80000000820 */
[----:B------:R-:W-:Y:S05]  /*06a0*/  @P0 BRA P1, `(.L_x_2) ;  /* 0x0000000000240947 */ /* 0x000fea0000800000 */
[----:B------:R-:W0:Y:S01]  /*06b0*/  LDCU.64 UR6, c[0x0][0x410] ;  /* 0x00008200ff0677ac */ /* 0x000e220008000a00 */
[----:B------:R-:W-:Y:S01]  /*06c0*/  IMAD.MOV.U32 R14, RZ, RZ, R36 ;  /* 0x000000ffff0e7224 */ /* 0x000fe200078e0024 */
[----:B------:R-:W-:Y:S02]  /*06d0*/  MOV R15, R37 ;  /* 0x00000025000f7202 */ /* 0x000fe40000000f00 */
[----:B------:R-:W-:Y:S01]  /*06e0*/  MOV R4, 0x720 ;  /* 0x0000072000047802 */ /* 0x000fe20000000f00 */
[----:B0-----:R-:W-:Y:S02]  /*06f0*/  IMAD.U32 R12, RZ, RZ, UR6 ;  /* 0x00000006ff0c7e24 */ /* 0x001fe4000f8e00ff */
[----:B------:R-:W-:-:S07]  /*0700*/  IMAD.U32 R13, RZ, RZ, UR7 ;  /* 0x00000007ff0d7e24 */ /* 0x000fce000f8e00ff */
[----:B------:R-:W-:Y:S05]  /*0710*/  CALL.REL.NOINC `($__internal_1_$__cuda_sm20_div_rn_f64_full) ;  /* 0x0000000400e07944 */ /* 0x000fea0003c00000 */
[----:B------:R-:W-:Y:S02]  /*0720*/  IMAD.MOV.U32 R4, RZ, RZ, R42 ;  /* 0x000000ffff047224 */ /* 0x000fe400078e002a */
[----:B------:R-:W-:-:S07]  /*0730*/  IMAD.MOV.U32 R5, RZ, RZ, R43 ;  /* 0x000000ffff057224 */ /* 0x000fce00078e002b */
.L_x_2:
[----:B------:R-:W-:Y:S05]  /*0740*/  BSYNC.RECONVERGENT B0 ;  /* 0x0000000000007941 */ /* 0x000fea0003800200 */
.L_x_1:
[----:B------:R-:W0:Y:S08]  /*0750*/  LDC.64 R10, c[0x0][0x390] ;  /* 0x0000e400ff0a7b82 */ /* 0x000e300000000a00 */
[----:B------:R-:W1:Y:S08]  /*0760*/  LDC.64 R8, c[0x0][0x388] ;  /* 0x0000e200ff087b82 */ /* 0x000e700000000a00 */
[----:B------:R-:W2:Y:S01]  /*0770*/  LDC.64 R12, c[0x0][0x398] ;  /* 0x0000e600ff0c7b82 */ /* 0x000ea20000000a00 */
[----:B0-----:R-:W-:-:S05]  /*0780*/  IMAD.WIDE R10, R0, 0x8, R10 ;  /* 0x00000008000a7825 */ /* 0x001fca00078e020a */
[----:B------:R-:W3:Y:S01]  /*0790*/  LDG.E.64 R6, desc[UR4][R10.64] ;  /* 0x000000040a067981 */ /* 0x000ee2000c1e1b00 */
[----:B-1----:R-:W-:-:S06]  /*07a0*/  IMAD.WIDE R8, R0, 0x8, R8 ;  /* 0x0000000800087825 */ /* 0x002fcc00078e0208 */
[----:B------:R-:W4:Y:S01]  /*07b0*/  LDG.E.64 R8, desc[UR4][R8.64] ;  /* 0x0000000408087981 */ /* 0x000f22000c1e1b00 */
[----:B--2---:R-:W-:-:S06]  /*07c0*/  IMAD.WIDE R12, R0, 0x8, R12 ;  /* 0x00000008000c7825 */ /* 0x004fcc00078e020c */
[----:B------:R-:W2:Y:S01]  /*07d0*/  LDG.E.64 R12, desc[UR4][R12.64] ;  /* 0x000000040c0c7981 */ /* 0x000ea2000c1e1b00 */
[-C--:B------:R-:W-:Y:S01]  /*07e0*/  DFMA R22, -R22, R4.reuse, -R30 ;  /* 0x000000041616722b */ /* 0x080fe2000000091e */
[----:B------:R-:W-:Y:S01]  /*07f0*/  BSSY.RECONVERGENT B0, `(.L_x_3) ;  /* 0x000001d000007945 */ /* 0x000fe20003800200 */
[-C--:B------:R-:W-:Y:S02]  /*0800*/  DFMA R20, R20, R4.reuse, R26 ;  /* 0x000000041414722b */ /* 0x080fe4000000001a */
[----:B------:R-:W-:-:S04]  /*0810*/  DFMA R18, R18, R4, R24 ;  /* 0x000000041212722b */ /* 0x000fc80000000018 */
[----:B---3--:R-:W-:-:S08]  /*0820*/  DFMA R6, R22, -R2, R6 ;  /* 0x800000021606722b */ /* 0x008fd00000000006 */
[----:B------:R-:W-:Y:S02]  /*0830*/  DMUL R14, R6, R6 ;  /* 0x00000006060e7228 */ /* 0x000fe40000000000 */
[-C--:B----4-:R-:W-:Y:S02]  /*0840*/  DFMA R4, R20, -R2.reuse, R8 ;  /* 0x800000021404722b */ /* 0x090fe40000000008 */
[----:B--2---:R-:W-:-:S06]  /*0850*/  DFMA R2, R18, -R2, R12 ;  /* 0x800000021202722b */ /* 0x004fcc000000000c */
[----:B------:R-:W-:Y:S01]  /*0860*/  DFMA R14, R4, R4, R14 ;  /* 0x00000004040e722b */ /* 0x000fe2000000000e */
[----:B------:R-:W-:Y:S01]  /*0870*/  IMAD.MOV.U32 R12, RZ, RZ, 0x0 ;  /* 0x00000000ff0c7424 */ /* 0x000fe200078e00ff */
[----:B------:R-:W-:-:S06]  /*0880*/  MOV R13, 0x3fd80000 ;  /* 0x3fd80000000d7802 */ /* 0x000fcc0000000f00 */
[----:B------:R-:W-:-:S06]  /*0890*/  DFMA R14, R2, R2, R14 ;  /* 0x00000002020e722b */ /* 0x000fcc000000000e */
[----:B------:R-:W0:Y:S04]  /*08a0*/  MUFU.RSQ64H R11, R15 ;  /* 0x0000000f000b7308 */ /* 0x000e280000001c00 */
[----:B------:R-:W-:-:S05]  /*08b0*/  VIADD R10, R15, 0xfcb00000 ;  /* 0xfcb000000f0a7836 */ /* 0x000fca0000000000 */
[----:B------:R-:W-:Y:S01]  /*08c0*/  ISETP.GE.U32.AND P0, PT, R10, 0x7ca00000, PT ;  /* 0x7ca000000a00780c */ /* 0x000fe20003f06070 */
[----:B0-----:R-:W-:-:S08]  /*08d0*/  DMUL R8, R10, R10 ;  /* 0x0000000a0a087228 */ /* 0x001fd00000000000 */
[----:B------:R-:W-:-:S08]  /*08e0*/  DFMA R8, R14, -R8, 1 ;  /* 0x3ff000000e08742b */ /* 0x000fd00000000808 */
[----:B------:R-:W-:Y:S02]  /*08f0*/  DFMA R12, R8, R12, 0.5 ;  /* 0x3fe00000080c742b */ /* 0x000fe4000000000c */
[----:B------:R-:W-:-:S08]  /*0900*/  DMUL R8, R10, R8 ;  /* 0x000000080a087228 */ /* 0x000fd00000000000 */
[----:B------:R-:W-:-:S08]  /*0910*/  DFMA R16, R12, R8, R10 ;  /* 0x000000080c10722b */ /* 0x000fd0000000000a */
[----:B------:R-:W-:Y:S02]  /*0920*/  DMUL R18, R14, R16 ;  /* 0x000000100e127228 */ /* 0x000fe40000000000 */
[----:B------:R-:W-:Y:S02]  /*0930*/  VIADD R13, R17, 0xfff00000 ;  /* 0xfff00000110d7836 */ /* 0x000fe40000000000 */
[----:B------:R-:W-:-:S04]  /*0940*/  IMAD.MOV.U32 R12, RZ, RZ, R16 ;  /* 0x000000ffff0c7224 */ /* 0x000fc800078e0010 */
[----:B------:R-:W-:-:S08]  /*0950*/  DFMA R20, R18, -R18, R14 ;  /* 0x800000121214722b */ /* 0x000fd0000000000e */
[----:B------:R-:W-:Y:S01]  /*0960*/  DFMA R8, R20, R12, R18 ;  /* 0x0000000c1408722b */ /* 0x000fe20000000012 */
[----:B------:R-:W-:Y:S10]  /*0970*/  @!P0 BRA `(.L_x_4) ;  /* 0x0000000000108947 */ /* 0x000ff40003800000 */
[----:B------:R-:W-:-:S07]  /*0980*/  MOV R8, 0x9a0 ;  /* 0x000009a000087802 */ /* 0x000fce0000000f00 */
[----:B------:R-:W-:Y:S05]  /*0990*/  CALL.REL.NOINC `($__internal_2_$__cuda_sm20_dsqrt_rn_f64_mediumpath_v1) ;  /* 0x0000000800a87944 */ /* 0x000fea0003c00000 */
[----:B------:R-:W-:Y:S02]  /*09a0*/  IMAD.MOV.U32 R8, RZ, RZ, R10 ;  /* 0x000000ffff087224 */ /* 0x000fe400078e000a */
[----:B------:R-:W-:-:S07]  /*09b0*/  IMAD.MOV.U32 R9, RZ, RZ, R11 ;  /* 0x000000ffff097224 */ /* 0x000fce00078e000b */
.L_x_4:
[----:B------:R-:W-:Y:S05]  /*09c0*/  BSYNC.RECONVERGENT B0 ;  /* 0x0000000000007941 */ /* 0x000fea0003800200 */
.L_x_3:
[----:B------:R-:W0:Y:S01]  /*09d0*/  MUFU.RCP64H R11, R9 ;  /* 0x00000009000b7308 */ /* 0x000e220000001800 */
[----:B------:R-:W-:Y:S01]  /*09e0*/  IADD3 R10, PT, PT, R9, 0x300402, RZ ;  /* 0x00300402090a7810 */ /* 0x000fe20007ffe0ff */
[----:B------:R-:W-:Y:S03]  /*09f0*/  BSSY.RECONVERGENT B0, `(.L_x_5) ;  /* 0x000000e000007945 */ /* 0x000fe60003800200 */
[----:B------:R-:W-:Y:S02]  /*0a00*/  FSETP.GEU.AND P0, PT, |R10|, 5.8789094863358348022e-39, PT ;  /* 0x004004020a00780b */ /* 0x000fe40003f0e200 */
[----:B0-----:R-:W-:-:S08]  /*0a10*/  DFMA R12, R10, -R8, 1 ;  /* 0x3ff000000a0c742b */ /* 0x001fd00000000808 */
[----:B------:R-:W-:-:S08]  /*0a20*/  DFMA R12, R12, R12, R12 ;  /* 0x0000000c0c0c722b */ /* 0x000fd0000000000c */
[----:B------:R-:W-:-:S08]  /*0a30*/  DFMA R12, R10, R12, R10 ;  /* 0x0000000c0a0c722b */ /* 0x000fd0000000000a */
[----:B------:R-:W-:-:S08]  /*0a40*/  DFMA R14, R12, -R8, 1 ;  /* 0x3ff000000c0e742b */ /* 0x000fd00000000808 */
[----:B------:R-:W-:Y:S01]  /*0a50*/  DFMA R12, R12, R14, R12 ;  /* 0x0000000e0c0c722b */ /* 0x000fe2000000000c */
[----:B------:R-:W-:Y:S10]  /*0a60*/  @P0 BRA `(.L_x_6) ;  /* 0x0000000000180947 */ /* 0x000ff40003800000 */
[----:B------:R-:W-:Y:S01]  /*0a70*/  LOP3.LUT R10, R9, 0x7fffffff, RZ, 0xc0, !PT ;  /* 0x7fffffff090a7812 */ /* 0x000fe200078ec0ff */
[----:B------:R-:W-:Y:S01]  /*0a80*/  IMAD.MOV.U32 R16, RZ, RZ, R8 ;  /* 0x000000ffff107224 */ /* 0x000fe200078e0008 */
[----:B------:R-:W-:Y:S01]  /*0a90*/  MOV R8, 0xad0 ;  /* 0x00000ad000087802 */ /* 0x000fe20000000f00 */
[----:B------:R-:W-:Y:S02]  /*0aa0*/  IMAD.MOV.U32 R17, RZ, RZ, R9 ;  /* 0x000000ffff117224 */ /* 0x000fe400078e0009 */
[----:B------:R-:W-:-:S07]  /*0ab0*/  VIADD R9, R10, 0xfff00000 ;  /* 0xfff000000a097836 */ /* 0x000fce0000000000 */
[----:B------:R-:W-:Y:S05]  /*0ac0*/  CALL.REL.NOINC `($__internal_0_$__cuda_sm20_dblrcp_rn_slowpath_v3) ;  /* 0x00000000004c7944 */ /* 0x000fea0003c00000 */
.L_x_6:
[----:B------:R-:W-:Y:S05]  /*0ad0*/  BSYNC.RECONVERGENT B0 ;  /* 0x0000000000007941 */ /* 0x000fea0003800200 */
.L_x_5:
[----:B------:R-:W0:Y:S01]  /*0ae0*/  LDC.64 R8, c[0x0][0x3f0] ;  /* 0x0000fc00ff087b82 */ /* 0x000e220000000a00 */
[----:B------:R-:W-:-:S07]  /*0af0*/  DMUL R4, R36, R4 ;  /* 0x0000000424047228 */ /* 0x000fce0000000000 */
[----:B------:R-:W1:Y:S01]  /*0b00*/  LDC.64 R14, c[0x0][0x3f8] ;  /* 0x0000fe00ff0e7b82 */ /* 0x000e620000000a00 */
[----:B------:R-:W-:-:S07]  /*0b10*/  DMUL R4, R4, R12 ;  /* 0x0000000c04047228 */ /* 0x000fce0000000000 */
[----:B------:R-:W2:Y:S01]  /*0b20*/  LDC.64 R16, c[0x0][0x400] ;  /* 0x00010000ff107b82 */ /* 0x000ea20000000a00 */
[----:B0-----:R-:W-:-:S05]  /*0b30*/  IMAD.WIDE R8, R0, 0x8, R8 ;  /* 0x0000000800087825 */ /* 0x001fca00078e0208 */
[----:B------:R-:W-:Y:S04]  /*0b40*/  STG.E.64 desc[UR4][R8.64], R4 ;  /* 0x0000000408007986 */ /* 0x000fe8000c101b04 */
[----:B------:R-:W3:Y:S02]  /*0b50*/  LDG.E.64 R10, desc[UR4][R38.64] ;  /* 0x00000004260a7981 */ /* 0x000ee4000c1e1b00 */
[----:B---3--:R-:W-:Y:S01]  /*0b60*/  DMUL R10, R6, R10 ;  /* 0x0000000a060a7228 */ /* 0x008fe20000000000 */
[----:B-1----:R-:W-:-:S07]  /*0b70*/  IMAD.WIDE R6, R0, 0x8, R14 ;  /* 0x0000000800067825 */ /* 0x002fce00078e020e */
[----:B------:R-:W-:-:S07]  /*0b80*/  DMUL R10, R10, R12 ;  /* 0x0000000c0a0a7228 */ /* 0x000fce0000000000 */
[----:B------:R-:W-:Y:S04]  /*0b90*/  STG.E.64 desc[UR4][R6.64], R10 ;  /* 0x0000000a06007986 */ /* 0x000fe8000c101b04 */
[----:B------:R-:W3:Y:S02]  /*0ba0*/  LDG.E.64 R14, desc[UR4][R38.64] ;  /* 0x00000004260e7981 */ /* 0x000ee4000c1e1b00 */
[----:B---3--:R-:W-:Y:S01]  /*0bb0*/  DMUL R14, R2, R14 ;  /* 0x0000000e020e7228 */ /* 0x008fe20000000000 */
[----:B--2---:R-:W-:-:S07]  /*0bc0*/  IMAD.WIDE R2, R0, 0x8, R16 ;  /* 0x0000000800027825 */ /* 0x004fce00078e0210 */
[----:B------:R-:W-:-:S07]  /*0bd0*/  DMUL R14, R14, R12 ;  /* 0x0000000c0e0e7228 */ /* 0x000fce0000000000 */
[----:B------:R-:W-:Y:S01]  /*0be0*/  STG.E.64 desc[UR4][R2.64], R14 ;  /* 0x0000000e02007986 */ /* 0x000fe2000c101b04 */
[----:B------:R-:W-:Y:S05]  /*0bf0*/  EXIT ;  /* 0x000000000000794d */ /* 0x000fea0003800000 */
        .weak           $__internal_0_$__cuda_sm20_dblrcp_rn_slowpath_v3
        .type           $__internal_0_$__cuda_sm20_dblrcp_rn_slowpath_v3,@function
        .size           $__internal_0_$__cuda_sm20_dblrcp_rn_slowpath_v3,($__internal_1_$__cuda_sm20_div_rn_f64_full - $__internal_0_$__cuda_sm20_dblrcp_rn_slowpath_v3)
$__internal_0_$__cuda_sm20_dblrcp_rn_slowpath_v3:
[----:B------:R-:W-:Y:S01]  /*0c00*/  DSETP.GTU.AND P0, PT, |R16|, +INF , PT ;  /* 0x7ff000001000742a */ /* 0x000fe20003f0c200 */
[----:B------:R-:W-:-:S13]  /*0c10*/  BSSY.RECONVERGENT B1, `(.L_x_7) ;  /* 0x0000024000017945 */ /* 0x000fda0003800200 */
[----:B------:R-:W-:Y:S05]  /*0c20*/  @P0 BRA `(.L_x_8) ;  /* 0x0000000000800947 */ /* 0x000fea0003800000 */
[----:B------:R-:W-:-:S05]  /*0c30*/  LOP3.LUT R12, R17, 0x7fffffff, RZ, 0xc0, !PT ;  /* 0x7fffffff110c7812 */ /* 0x000fca00078ec0ff */
[----:B------:R-:W-:-:S05]  /*0c40*/  VIADD R10, R12, 0xffffffff ;  /* 0xffffffff0c0a7836 */ /* 0x000fca0000000000 */
[----:B------:R-:W-:-:S13]  /*0c50*/  ISETP.GE.U32.AND P0, PT, R10, 0x7fefffff, PT ;  /* 0x7fefffff0a00780c */ /* 0x000fda0003f06070 */
[----:B------:R-:W-:Y:S02]  /*0c60*/  @P0 LOP3.LUT R11, R17, 0x7ff00000, RZ, 0x3c, !PT ;  /* 0x7ff00000110b0812 */ /* 0x000fe400078e3cff */
[----:B------:R-:W-:Y:S01]  /*0c70*/  @P0 MOV R10, RZ ;  /* 0x000000ff000a0202 */ /* 0x000fe20000000f00 */
[----:B------:R-:W-:Y:S06]  /*0c80*/  @P0 BRA `(.L_x_9) ;  /* 0x0000000000700947 */ /* 0x000fec0003800000 */
[----:B------:R-:W-:-:S13]  /*0c90*/  ISETP.GE.U32.AND P0, PT, R12, 0x1000001, PT ;  /* 0x010000010c00780c */ /* 0x000fda0003f06070 */
[----:B------:R-:W-:Y:S05]  /*0ca0*/  @!P0 BRA `(.L_x_10) ;  /* 0x0000000000388947 */ /* 0x000fea0003800000 */
[----:B------:R-:W-:Y:S02]  /*0cb0*/  VIADD R11, R17, 0xc0200000 ;  /* 0xc0200000110b7836 */ /* 0x000fe40000000000 */
[----:B------:R-:W-:Y:S02]  /*0cc0*/  IMAD.MOV.U32 R10, RZ, RZ, R16 ;  /* 0x000000ffff0a7224 */ /* 0x000fe400078e0010 */
[----:B------:R-:W0:Y:S01]  /*0cd0*/  MUFU.RCP64H R13, R11 ;  /* 0x0000000b000d7308 */ /* 0x000e220000001800 */
[----:B------:R-:W-:-:S06]  /*0ce0*/  IMAD.MOV.U32 R12, RZ, RZ, R9 ;  /* 0x000000ffff0c7224 */ /* 0x000fcc00078e0009 */
[----:B0-----:R-:W-:-:S08]  /*0cf0*/  DFMA R14, -R10, R12, 1 ;  /* 0x3ff000000a0e742b */ /* 0x001fd0000000010c */
[----:B------:R-:W-:-:S08]  /*0d00*/  DFMA R14, R14, R14, R14 ;  /* 0x0000000e0e0e722b */ /* 0x000fd0000000000e */
[----:B------:R-:W-:-:S08]  /*0d10*/  DFMA R14, R12, R14, R12 ;  /* 0x0000000e0c0e722b */ /* 0x000fd0000000000c */
[----:B------:R-:W-:-:S08]  /*0d20*/  DFMA R12, -R10, R14, 1 ;  /* 0x3ff000000a0c742b */ /* 0x000fd0000000010e */
[----:B------:R-:W-:-:S08]  /*0d30*/  DFMA R12, R14, R12, R14 ;  /* 0x0000000c0e0c722b */ /* 0x000fd0000000000e */
[----:B------:R-:W-:-:S08]  /*0d40*/  DMUL R12, R12, 2.2250738585072013831e-308 ;  /* 0x001000000c0c7828 */ /* 0x000fd00000000000 */
[----:B------:R-:W-:-:S08]  /*0d50*/  DFMA R14, -R16, R12, 1 ;  /* 0x3ff00000100e742b */ /* 0x000fd0000000010c */
[----:B------:R-:W-:-:S08]  /*0d60*/  DFMA R14, R14, R14, R14 ;  /* 0x0000000e0e0e722b */ /* 0x000fd0000000000e */
[----:B------:R-:W-:Y:S01]  /*0d70*/  DFMA R10, R12, R14, R12 ;  /* 0x0000000e0c0a722b */ /* 0x000fe2000000000c */
[----:B------:R-:W-:Y:S10]  /*0d80*/  BRA `(.L_x_9) ;  /* 0x0000000000307947 */ /* 0x000ff40003800000 */
.L_x_10:
[----:B------:R-:W-:Y:S01]  /*0d90*/  DMUL R12, R16, 8.11296384146066816958e+31 ;  /* 0x46900000100c7828 */ /* 0x000fe20000000000 */
[----:B------:R-:W-:-:S05]  /*0da0*/  IMAD.MOV.U32 R10, RZ, RZ, R9 ;  /* 0x000000ffff0a7224 */ /* 0x000fca00078e0009 */
[----:B------:R-:W0:Y:S02]  /*0db0*/  MUFU.RCP64H R11, R13 ;  /* 0x0000000d000b7308 */ /* 0x000e240000001800 */
[----:B0-----:R-:W-:-:S08]  /*0dc0*/  DFMA R14, -R12, R10, 1 ;  /* 0x3ff000000c0e742b */ /* 0x001fd0000000010a */
[----:B------:R-:W-:-:S08]  /*0dd0*/  DFMA R14, R14, R14, R14 ;  /* 0x0000000e0e0e722b */ /* 0x000fd0000000000e */
[----:B------:R-:W-:-:S08]  /*0de0*/  DFMA R14, R10, R14, R10 ;  /* 0x0000000e0a0e722b */ /* 0x000fd0000000000a */
[----:B------:R-:W-:-:S08]  /*0df0*/  DFMA R10, -R12, R14, 1 ;  /* 0x3ff000000c0a742b */ /* 0x000fd0000000010e */
[----:B------:R-:W-:-:S08]  /*0e00*/  DFMA R10, R14, R10, R14 ;  /* 0x0000000a0e0a722b */ /* 0x000fd0000000000e */
[----:B------:R-:W-:Y:S01]  /*0e10*/  DMUL R10, R10, 8.11296384146066816958e+31 ;  /* 0x469000000a0a7828 */ /* 0x000fe20000000000 */
[----:B------:R-:W-:Y:S10]  /*0e20*/  BRA `(.L_x_9) ;  /* 0x0000000000087947 */ /* 0x000ff40003800000 */
.L_x_8:
[----:B------:R-:W-:Y:S02]  /*0e30*/  LOP3.LUT R11, R17, 0x80000, RZ, 0xfc, !PT ;  /* 0x00080000110b7812 */ /* 0x000fe400078efcff */
[----:B------:R-:W-:-:S07]  /*0e40*/  MOV R10, R16 ;  /* 0x00000010000a7202 */ /* 0x000fce0000000f00 */
.L_x_9:
[----:B------:R-:W-:Y:S05]  /*0e50*/  BSYNC.RECONVERGENT B1 ;  /* 0x0000000000017941 */ /* 0x000fea0003800200 */
.L_x_7:
[----:B------:R-:W-:Y:S02]  /*0e60*/  IMAD.MOV.U32 R9, RZ, RZ, 0x0 ;  /* 0x00000000ff097424 */ /* 0x000fe400078e00ff */
[----:B------:R-:W-:Y:S02]  /*0e70*/  IMAD.MOV.U32 R12, RZ, RZ, R10 ;  /* 0x000000ffff0c7224 */ /* 0x000fe400078e000a */
[----:B------:R-:W-:Y:S01]  /*0e80*/  IMAD.MOV.U32 R13, RZ, RZ, R11 ;  /* 0x000000ffff0d7224 */ /* 0x000fe200078e000b */
[----:B------:R-:W-:Y:S06]  /*0e90*/  RET.REL.NODEC R8 `(_Z14llg_cart_applyiPKdS0_S0_S0_S0_S0_S0_S0_S0_S0_S0_S0_S0_PdS1_S1_S1_dd) ;  /* 0xfffffff008587950 */ /* 0x000fec0003c3ffff */
        .weak           $__internal_1_$__cuda_sm20_div_rn_f64_full
        .type           $__internal_1_$__cuda_sm20_div_rn_f64_full,@function
        .size           $__internal_1_$__cuda_sm20_div_rn_f64_full,($__internal_2_$__cuda_sm20_dsqrt_rn_f64_mediumpath_v1 - $__internal_1_$__cuda_sm20_div_rn_f64_full)
$__internal_1_$__cuda_sm20_div_rn_f64_full:
[C---:B------:R-:W-:Y:S01]  /*0ea0*/  FSETP.GEU.AND P0, PT, |R15|.reuse, 1.469367938527859385e-39, PT ;  /* 0x001000000f00780b */ /* 0x040fe20003f0e200 */
[----:B------:R-:W-:Y:S01]  /*0eb0*/  BSSY.RECONVERGENT B1, `(.L_x_11) ;  /* 0x0000056000017945 */ /* 0x000fe20003800200 */
[----:B------:R-:W-:Y:S02]  /*0ec0*/  LOP3.LUT R16, R15, 0x800fffff, RZ, 0xc0, !PT ;  /* 0x800fffff0f107812 */ /* 0x000fe400078ec0ff */
[----:B------:R-:W-:Y:S02]  /*0ed0*/  MOV R10, 0x1 ;  /* 0x00000001000a7802 */ /* 0x000fe40000000f00 */
[----:B------:R-:W-:Y:S01]  /*0ee0*/  LOP3.LUT R17, R16, 0x3ff00000, RZ, 0xfc, !PT ;  /* 0x3ff0000010117812 */ /* 0x000fe200078efcff */
[----:B------:R-:W-:Y:S01]  /*0ef0*/  IMAD.MOV.U32 R16, RZ, RZ, R14 ;  /* 0x000000ffff107224 */ /* 0x000fe200078e000e */
[C---:B------:R-:W-:Y:S02]  /*0f00*/  FSETP.GEU.AND P2, PT, |R13|.reuse, 1.469367938527859385e-39, PT ;  /* 0x001000000d00780b */ /* 0x040fe40003f4e200 */
[----:B------:R-:W-:-:S02]  /*0f10*/  LOP3.LUT R5, R13, 0x7ff00000, RZ, 0xc0, !PT ;  /* 0x7ff000000d057812 */ /* 0x000fc400078ec0ff */
[----:B------:R-:W-:Y:S01]  /*0f20*/  LOP3.LUT R40, R15, 0x7ff00000, RZ, 0xc0, !PT ;  /* 0x7ff000000f287812 */ /* 0x000fe200078ec0ff */
[----:B------:R-:W-:-:S03]  /*0f30*/  @!P0 DMUL R16, R14, 8.98846567431157953865e+307 ;  /* 0x7fe000000e108828 */ /* 0x000fc60000000000 */
[----:B------:R-:W-:-:S03]  /*0f40*/  ISETP.GE.U32.AND P1, PT, R5, R40, PT ;  /* 0x000000280500720c */ /* 0x000fc60003f26070 */
[----:B------:R-:W0:Y:S02]  /*0f50*/  MUFU.RCP64H R11, R17 ;  /* 0x00000011000b7308 */ /* 0x000e240000001800 */
[----:B------:R-:W-:Y:S01]  /*0f60*/  @!P2 LOP3.LUT R6, R15, 0x7ff00000, RZ, 0xc0, !PT ;  /* 0x7ff000000f06a812 */ /* 0x000fe200078ec0ff */
[----:B------:R-:W-:Y:S01]  /*0f70*/  @!P2 IMAD.MOV.U32 R42, RZ, RZ, RZ ;  /* 0x000000ffff2aa224 */ /* 0x000fe200078e00ff */
[----:B------:R-:W-:Y:S02]  /*0f80*/  @!P0 LOP3.LUT R40, R17, 0x7ff00000, RZ, 0xc0, !PT ;  /* 0x7ff0000011288812 */ /* 0x000fe400078ec0ff */
[----:B------:R-:W-:Y:S01]  /*0f90*/  @!P2 ISETP.GE.U32.AND P3, PT, R5, R6, PT ;  /* 0x000000060500a20c */ /* 0x000fe20003f66070 */
[----:B------:R-:W-:-:S05]  /*0fa0*/  IMAD.MOV.U32 R6, RZ, RZ, 0x1ca00000 ;  /* 0x1ca00000ff067424 */ /* 0x000fca00078e00ff */
[----:B------:R-:W-:-:S04]  /*0fb0*/  @!P2 SEL R7, R6, 0x63400000, !P3 ;  /* 0x634000000607a807 */ /* 0x000fc80005800000 */
[----:B------:R-:W-:Y:S01]  /*0fc0*/  @!P2 LOP3.LUT R7, R7, 0x80000000, R13, 0xf8, !PT ;  /* 0x800000000707a812 */ /* 0x000fe200078ef80d */
[----:B0-----:R-:W-:-:S03]  /*0fd0*/  DFMA R8, R10, -R16, 1 ;  /* 0x3ff000000a08742b */ /* 0x001fc60000000810 */
[----:B------:R-:W-:Y:S02]  /*0fe0*/  @!P2 LOP3.LUT R43, R7, 0x100000, RZ, 0xfc, !PT ;  /* 0x00100000072ba812 */ /* 0x000fe400078efcff */
[----:B------:R-:W-:-:S03]  /*0ff0*/  MOV R7, R5 ;  /* 0x0000000500077202 */ /* 0x000fc60000000f00 */
[----:B------:R-:W-:-:S08]  /*1000*/  DFMA R8, R8, R8, R8 ;  /* 0x000000080808722b */ /* 0x000fd00000000008 */
[----:B------:R-:W-:Y:S01]  /*1010*/  DFMA R8, R10, R8, R10 ;  /* 0x000000080a08722b */ /* 0x000fe2000000000a */
[----:B------:R-:W-:Y:S01]  /*1020*/  SEL R11, R6, 0x63400000, !P1 ;  /* 0x63400000060b7807 */ /* 0x000fe20004800000 */
[----:B------:R-:W-:-:S03]  /*1030*/  IMAD.MOV.U32 R10, RZ, RZ, R12 ;  /* 0x000000ffff0a7224 */ /* 0x000fc600078e000c */
[----:B------:R-:W-:-:S03]  /*1040*/  LOP3.LUT R11, R11, 0x800fffff, R13, 0xf8, !PT ;  /* 0x800fffff0b0b7812 */ /* 0x000fc600078ef80d */
[----:B------:R-:W-:-:S03]  /*1050*/  DFMA R44, R8, -R16, 1 ;  /* 0x3ff00000082c742b */ /* 0x000fc60000000810 */
[----:B------:R-:W-:-:S05]  /*1060*/  @!P2 DFMA R10, R10, 2, -R42 ;  /* 0x400000000a0aa82b */ /* 0x000fca000000082a */
[----:B------:R-:W-:-:S05]  /*1070*/  DFMA R44, R8, R44, R8 ;  /* 0x0000002c082c722b */ /* 0x000fca0000000008 */
[----:B------:R-:W-:-:S03]  /*1080*/  @!P2 LOP3.LUT R7, R11, 0x7ff00000, RZ, 0xc0, !PT ;  /* 0x7ff000000b07a812 */ /* 0x000fc600078ec0ff */
[----:B------:R-:W-:Y:S02]  /*1090*/  DMUL R42, R44, R10 ;  /* 0x0000000a2c2a7228 */ /* 0x000fe40000000000 */
[----:B------:R-:W-:-:S06]  /*10a0*/  VIADD R41, R7, 0xffffffff ;  /* 0xffffffff07297836 */ /* 0x000fcc0000000000 */
[----:B------:R-:W-:Y:S01]  /*10b0*/  DFMA R8, R42, -R16, R10 ;  /* 0x800000102a08722b */ /* 0x000fe2000000000a */
[----:B------:R-:W-:-:S07]  /*10c0*/  ISETP.GT.U32.AND P0, PT, R41, 0x7feffffe, PT ;  /* 0x7feffffe2900780c */ /* 0x000fce0003f04070 */
[----:B------:R-:W-:Y:S01]  /*10d0*/  DFMA R8, R44, R8, R42 ;  /* 0x000000082c08722b */ /* 0x000fe2000000002a */
[----:B------:R-:W-:-:S05]  /*10e0*/  VIADD R42, R40, 0xffffffff ;  /* 0xffffffff282a7836 */ /* 0x000fca0000000000 */
[----:B------:R-:W-:-:S13]  /*10f0*/  ISETP.GT.U32.OR P0, PT, R42, 0x7feffffe, P0 ;  /* 0x7feffffe2a00780c */ /* 0x000fda0000704470 */
[----:B------:R-:W-:Y:S05]  /*1100*/  @P0 BRA `(.L_x_12) ;  /* 0x00000000006c0947 */ /* 0x000fea0003800000 */
[----:B------:R-:W-:-:S04]  /*1110*/  LOP3.LUT R12, R15, 0x7ff00000, RZ, 0xc0, !PT ;  /* 0x7ff000000f0c7812 */ /* 0x000fc800078ec0ff */
[CC--:B------:R-:W-:Y:S02]  /*1120*/  VIADDMNMX R7, R5.reuse, -R12.reuse, 0xb9600000, !PT ;  /* 0xb960000005077446 */ /* 0x0c0fe4000780090c */
[----:B------:R-:W-:Y:S02]  /*1130*/  ISETP.GE.U32.AND P0, PT, R5, R12, PT ;  /* 0x0000000c0500720c */ /* 0x000fe40003f06070 */
[----:B------:R-:W-:Y:S02]  /*1140*/  VIMNMX R5, PT, PT, R7, 0x46a00000, PT ;  /* 0x46a0000007057848 */ /* 0x000fe40003fe0100 */
[----:B------:R-:W-:-:S05]  /*1150*/  SEL R6, R6, 0x63400000, !P0 ;  /* 0x6340000006067807 */ /* 0x000fca0004000000 */
[----:B------:R-:W-:Y:S02]  /*1160*/  IMAD.IADD R5, R5, 0x1, -R6 ;  /* 0x0000000105057824 */ /* 0x000fe400078e0a06 */
[----:B------:R-:W-:-:S03]  /*1170*/  IMAD.MOV.U32 R6, RZ, RZ, RZ ;  /* 0x000000ffff067224 */ /* 0x000fc600078e00ff */
[----:B------:R-:W-:-:S06]  /*1180*/  IADD3 R7, PT, PT, R5, 0x7fe00000, RZ ;  /* 0x7fe0000005077810 */ /* 0x000fcc0007ffe0ff */
[----:B------:R-:W-:-:S10]  /*1190*/  DMUL R42, R8, R6 ;  /* 0x00000006082a7228 */ /* 0x000fd40000000000 */
[----:B------:R-:W-:-:S13]  /*11a0*/  FSETP.GTU.AND P0, PT, |R43|, 1.469367938527859385e-39, PT ;  /* 0x001000002b00780b */ /* 0x000fda0003f0c200 */
[----:B------:R-:W-:Y:S05]  /*11b0*/  @P0 BRA `(.L_x_13) ;  /* 0x0000000000940947 */ /* 0x000fea0003800000 */
[----:B------:R-:W-:-:S06]  /*11c0*/  DFMA R10, R8, -R16, R10 ;  /* 0x80000010080a722b */ /* 0x000fcc000000000a */
[----:B------:R-:W-:-:S04]  /*11d0*/  IMAD.MOV.U32 R10, RZ, RZ, RZ ;  /* 0x000000ffff0a7224 */ /* 0x000fc800078e00ff */
[C---:B------:R-:W-:Y:S02]  /*11e0*/  FSETP.NEU.AND P0, PT, R11.reuse, RZ, PT ;  /* 0x000000ff0b00720b */ /* 0x040fe40003f0d000 */
[----:B------:R-:W-:-:S04]  /*11f0*/  LOP3.LUT R15, R11, 0x80000000, R15, 0x48, !PT ;  /* 0x800000000b0f7812 */ /* 0x000fc800078e480f */
[----:B------:R-:W-:-:S07]  /*1200*/  LOP3.LUT R11, R15, R7, RZ, 0xfc, !PT ;  /* 0x000000070f0b7212 */ /* 0x000fce00078efcff */
[----:B------:R-:W-:Y:S05]  /*1210*/  @!P0 BRA `(.L_x_13) ;  /* 0x00000000007c8947 */ /* 0x000fea0003800000 */
[----:B------:R-:W-:Y:S01]  /*1220*/  IMAD.MOV R7, RZ, RZ, -R5 ;  /* 0x000000ffff077224 */ /* 0x000fe200078e0a05 */
[----:B------:R-:W-:Y:S02]  /*1230*/  MOV R6, RZ ;  /* 0x000000ff00067202 */ /* 0x000fe40000000f00 */
[----:B------:R-:W-:-:S04]  /*1240*/  IADD3 R5, PT, PT, -R5, -0x43300000, RZ ;  /* 0xbcd0000005057810 */ /* 0x000fc80007ffe1ff */
[----:B------:R-:W-:Y:S02]  /*1250*/  DFMA R6, R42, -R6, R8 ;  /* 0x800000062a06722b */ /* 0x000fe40000000008 */
[----:B------:R-:W-:-:S08]  /*1260*/  DMUL.RP R8, R8, R10 ;  /* 0x0000000a08087228 */ /* 0x000fd00000008000 */
[----:B------:R-:W-:Y:S02]  /*1270*/  FSETP.NEU.AND P0, PT, |R7|, R5, PT ;  /* 0x000000050700720b */ /* 0x000fe40003f0d200 */
[----:B------:R-:W-:Y:S02]  /*1280*/  LOP3.LUT R15, R9, R15, RZ, 0x3c, !PT ;  /* 0x0000000f090f7212 */ /* 0x000fe400078e3cff */
[----:B------:R-:W-:Y:S02]  /*1290*/  FSEL R42, R8, R42, !P0 ;  /* 0x0000002a082a7208 */ /* 0x000fe40004000000 */
[----:B------:R-:W-:Y:S01]  /*12a0*/  FSEL R43, R15, R43, !P0 ;  /* 0x0000002b0f2b7208 */ /* 0x000fe20004000000 */
[----:B------:R-:W-:Y:S06]  /*12b0*/  BRA `(.L_x_13) ;  /* 0x0000000000547947 */ /* 0x000fec0003800000 */
.L_x_12:
[----:B------:R-:W-:-:S14]  /*12c0*/  DSETP.NAN.AND P0, PT, R12, R12, PT ;  /* 0x0000000c0c00722a */ /* 0x000fdc0003f08000 */
[----:B------:R-:W-:Y:S05]  /*12d0*/  @P0 BRA `(.L_x_14) ;  /* 0x0000000000440947 */ /* 0x000fea0003800000 */
[----:B------:R-:W-:-:S14]  /*12e0*/  DSETP.NAN.AND P0, PT, R14, R14, PT ;  /* 0x0000000e0e00722a */ /* 0x000fdc0003f08000 */
[----:B------:R-:W-:Y:S05]  /*12f0*/  @P0 BRA `(.L_x_15) ;  /* 0x0000000000300947 */ /* 0x000fea0003800000 */
[----:B------:R-:W-:Y:S01]  /*1300*/  ISETP.NE.AND P0, PT, R7, R40, PT ;  /* 0x000000280700720c */ /* 0x000fe20003f05270 */
[----:B------:R-:W-:Y:S02]  /*1310*/  IMAD.MOV.U32 R42, RZ, RZ, 0x0 ;  /* 0x00000000ff2a7424 */ /* 0x000fe400078e00ff */
[----:B------:R-:W-:-:S10]  /*1320*/  IMAD.MOV.U32 R43, RZ, RZ, -0x80000 ;  /* 0xfff80000ff2b7424 */ /* 0x000fd400078e00ff */
[----:B------:R-:W-:Y:S05]  /*1330*/  @!P0 BRA `(.L_x_13) ;  /* 0x0000000000348947 */ /* 0x000fea0003800000 */
[----:B------:R-:W-:Y:S02]  /*1340*/  ISETP.NE.AND P0, PT, R7, 0x7ff00000, PT ;  /* 0x7ff000000700780c */ /* 0x000fe40003f05270 */
[----:B------:R-:W-:Y:S02]  /*1350*/  LOP3.LUT R43, R13, 0x80000000, R15, 0x48, !PT ;  /* 0x800000000d2b7812 */ /* 0x000fe400078e480f */
[----:B------:R-:W-:-:S13]  /*1360*/  ISETP.EQ.OR P0, PT, R40, RZ, !P0 ;  /* 0x000000ff2800720c */ /* 0x000fda0004702670 */
[----:B------:R-:W-:Y:S01]  /*1370*/  @P0 LOP3.LUT R5, R43, 0x7ff00000, RZ, 0xfc, !PT ;  /* 0x7ff000002b050812 */ /* 0x000fe200078efcff */
[----:B------:R-:W-:Y:S01]  /*1380*/  @!P0 IMAD.MOV.U32 R42, RZ, RZ, RZ ;  /* 0x000000ffff2a8224 */ /* 0x000fe200078e00ff */
[----:B------:R-:W-:-:S03]  /*1390*/  @P0 MOV R42, RZ ;  /* 0x000000ff002a0202 */ /* 0x000fc60000000f00 */
[----:B------:R-:W-:Y:S01]  /*13a0*/  @P0 IMAD.MOV.U32 R43, RZ, RZ, R5 ;  /* 0x000000ffff2b0224 */ /* 0x000fe200078e0005 */
[----:B------:R-:W-:Y:S06]  /*13b0*/  BRA `(.L_x_13) ;  /* 0x0000000000147947 */ /* 0x000fec0003800000 */
.L_x_15:
[----:B------:R-:W-:Y:S01]  /*13c0*/  LOP3.LUT R43, R15, 0x80000, RZ, 0xfc, !PT ;  /* 0x000800000f2b7812 */ /* 0x000fe200078efcff */
[----:B------:R-:W-:Y:S01]  /*13d0*/  IMAD.MOV.U32 R42, RZ, RZ, R14 ;  /* 0x000000ffff2a7224 */ /* 0x000fe200078e000e */
[----:B------:R-:W-:Y:S06]  /*13e0*/  BRA `(.L_x_13) ;  /* 0x0000000000087947 */ /* 0x000fec0003800000 */
.L_x_14:
[----:B------:R-:W-:Y:S01]  /*13f0*/  LOP3.LUT R43, R13, 0x80000, RZ, 0xfc, !PT ;  /* 0x000800000d2b7812 */ /* 0x000fe200078efcff */
[----:B------:R-:W-:-:S07]  /*1400*/  IMAD.MOV.U32 R42, RZ, RZ, R12 ;  /* 0x000000ffff2a7224 */ /* 0x000fce00078e000c */
.L_x_13:
[----:B------:R-:W-:Y:S05]  /*1410*/  BSYNC.RECONVERGENT B1 ;  /* 0x0000000000017941 */ /* 0x000fea0003800200 */
.L_x_11:
[----:B------:R-:W-:-:S04]  /*1420*/  HFMA2 R5, -RZ, RZ, 0, 0 ;  /* 0x00000000ff057431 */ /* 0x000fc800000001ff */
[----:B------:R-:W-:Y:S05]  /*1430*/  RET.REL.NODEC R4 `(_Z14llg_cart_applyiPKdS0_S0_S0_S0_S0_S0_S0_S0_S0_S0_S0_S0_PdS1_S1_S1_dd) ;  /* 0xffffffe804f07950 */ /* 0x000fea0003c3ffff */
        .weak           $__internal_2_$__cuda_sm20_dsqrt_rn_f64_mediumpath_v1
        .type           $__internal_2_$__cuda_sm20_dsqrt_rn_f64_mediumpath_v1,@function
        .size           $__internal_2_$__cuda_sm20_dsqrt_rn_f64_mediumpath_v1,(.L_x_23 - $__internal_2_$__cuda_sm20_dsqrt_rn_f64_mediumpath_v1)
$__internal_2_$__cuda_sm20_dsqrt_rn_f64_mediumpath_v1:
[----:B------:R-:W-:Y:S01]  /*1440*/  ISETP.GE.U32.AND P0, PT, R10, -0x3400000, PT ;  /* 0xfcc000000a00780c */ /* 0x000fe20003f06070 */
[----:B------:R-:W-:Y:S01]  /*1450*/  BSSY.RECONVERGENT B1, `(.L_x_16) ;  /* 0x0000028000017945 */ /* 0x000fe20003800200 */
[----:B------:R-:W-:Y:S01]  /*1460*/  IMAD.MOV.U32 R17, RZ, RZ, R13 ;  /* 0x000000ffff117224 */ /* 0x000fe200078e000d */
[----:B------:R-:W-:Y:S01]  /*1470*/  MOV R10, R20 ;  /* 0x00000014000a7202 */ /* 0x000fe20000000f00 */
[----:B------:R-:W-:Y:S02]  /*1480*/  IMAD.MOV.U32 R12, RZ, RZ, R14 ;  /* 0x000000ffff0c7224 */ /* 0x000fe400078e000e */
[----:B------:R-:W-:Y:S02]  /*1490*/  IMAD.MOV.U32 R13, RZ, RZ, R15 ;  /* 0x000000ffff0d7224 */ /* 0x000fe400078e000f */
[----:B------:R-:W-:-:S05]  /*14a0*/  IMAD.MOV.U32 R11, RZ, RZ, R21 ;  /* 0x000000ffff0b7224 */ /* 0x000fca00078e0015 */
[----:B------:R-:W-:Y:S05]  /*14b0*/  @!P0 BRA `(.L_x_17) ;  /* 0x0000000000208947 */ /* 0x000fea0003800000 */
[----:B------:R-:W-:-:S10]  /*14c0*/  DFMA.RM R10, R10, R16, R18 ;  /* 0x000000100a0a722b */ /* 0x000fd40000004012 */
[----:B------:R-:W-:-:S05]  /*14d0*/  IADD3 R14, P0, PT, R10, 0x1, RZ ;  /* 0x000000010a0e7810 */ /* 0x000fca0007f1e0ff */
[----:B------:R-:W-:-:S06]  /*14e0*/  IMAD.X R15, RZ, RZ, R11, P0 ;  /* 0x000000ffff0f7224 */ /* 0x000fcc00000e060b */
[----:B------:R-:W-:-:S08]  /*14f0*/  DFMA.RP R12, -R10, R14, R12 ;  /* 0x0000000e0a0c722b */ /* 0x000fd0000000810c */
[----:B------:R-:W-:-:S06]  /*1500*/  DSETP.GT.AND P0, PT, R12, RZ, PT ;  /* 0x000000ff0c00722a */ /* 0x000fcc0003f04000 */
[----:B------:R-:W-:Y:S02]  /*1510*/  FSEL R10, R14, R10, P0 ;  /* 0x0000000a0e0a7208 */ /* 0x000fe40000000000 */
[----:B------:R-:W-:Y:S01]  /*1520*/  FSEL R11, R15, R11, P0 ;  /* 0x0000000b0f0b7208 */ /* 0x000fe20000000000 */
[----:B------:R-:W-:Y:S06]  /*1530*/  BRA `(.L_x_18) ;  /* 0x0000000000647947 */ /* 0x000fec0003800000 */
.L_x_17:
[----:B------:R-:W-:-:S14]  /*1540*/  DSETP.NE.AND P0, PT, R12, RZ, PT ;  /* 0x000000ff0c00722a */ /* 0x000fdc0003f05000 */
[----:B------:R-:W-:Y:S05]  /*1550*/  @!P0 BRA `(.L_x_19) ;  /* 0x0000000000588947 */ /* 0x000fea0003800000 */
[----:B------:R-:W-:-:S13]  /*1560*/  ISETP.GE.AND P0, PT, R13, RZ, PT ;  /* 0x000000ff0d00720c */ /* 0x000fda0003f06270 */
[----:B------:R-:W-:Y:S01]  /*1570*/  @!P0 IMAD.MOV.U32 R10, RZ, RZ, 0x0 ;  /* 0x00000000ff0a8424 */ /* 0x000fe200078e00ff */
[----:B------:R-:W-:Y:S01]  /*1580*/  @!P0 MOV R11, 0xfff80000 ;  /* 0xfff80000000b8802 */ /* 0x000fe20000000f00 */
[----:B------:R-:W-:Y:S06]  /*1590*/  @!P0 BRA `(.L_x_18) ;  /* 0x00000000004c8947 */ /* 0x000fec0003800000 */
[----:B------:R-:W-:-:S13]  /*15a0*/  ISETP.GT.AND P0, PT, R13, 0x7fefffff, PT ;  /* 0x7fefffff0d00780c */ /* 0x000fda0003f04270 */
[----:B------:R-:W-:Y:S05]  /*15b0*/  @P0 BRA `(.L_x_19) ;  /* 0x0000000000400947 */ /* 0x000fea0003800000 */
[----:B------:R-:W-:Y:S01]  /*15c0*/  DMUL R10, R12, 8.11296384146066816958e+31 ;  /* 0x469000000c0a7828 */ /* 0x000fe20000000000 */
[----:B------:R-:W-:Y:S02]  /*15d0*/  IMAD.MOV.U32 R16, RZ, RZ, 0x0 ;  /* 0x00000000ff107424 */ /* 0x000fe400078e00ff */
[----:B------:R-:W-:Y:S02]  /*15e0*/  IMAD.MOV.U32 R12, RZ, RZ, RZ ;  /* 0x000000ffff0c7224 */ /* 0x000fe400078e00ff */
[----:B------:R-:W-:Y:S01]  /*15f0*/  IMAD.MOV.U32 R17, RZ, RZ, 0x3fd80000 ;  /* 0x3fd80000ff117424 */ /* 0x000fe200078e00ff */
[----:B------:R-:W0:Y:S03]  /*1600*/  MUFU.RSQ64H R13, R11 ;  /* 0x0000000b000d7308 */ /* 0x000e260000001c00 */
[----:B0-----:R-:W-:-:S08]  /*1610*/  DMUL R14, R12, R12 ;  /* 0x0000000c0c0e7228 */ /* 0x001fd00000000000 */
[----:B------:R-:W-:-:S08]  /*1620*/  DFMA R14, R10, -R14, 1 ;  /* 0x3ff000000a0e742b */ /* 0x000fd0000000080e */
[----:B------:R-:W-:Y:S02]  /*1630*/  DFMA R16, R14, R16, 0.5 ;  /* 0x3fe000000e10742b */ /* 0x000fe40000000010 */
[----:B------:R-:W-:-:S08]  /*1640*/  DMUL R14, R12, R14 ;  /* 0x0000000e0c0e7228 */ /* 0x000fd00000000000 */
[----:B------:R-:W-:-:S08]  /*1650*/  DFMA R14, R16, R14, R12 ;  /* 0x0000000e100e722b */ /* 0x000fd0000000000c */
[----:B------:R-:W-:Y:S02]  /*1660*/  DMUL R12, R10, R14 ;  /* 0x0000000e0a0c7228 */ /* 0x000fe40000000000 */
[----:B------:R-:W-:-:S06]  /*1670*/  IADD3 R15, PT, PT, R15, -0x100000, RZ ;  /* 0xfff000000f0f7810 */ /* 0x000fcc0007ffe0ff */
[----:B------:R-:W-:-:S08]  /*1680*/  DFMA R16, R12, -R12, R10 ;  /* 0x8000000c0c10722b */ /* 0x000fd0000000000a */
[----:B------:R-:W-:-:S10]  /*1690*/  DFMA R10, R14, R16, R12 ;  /* 0x000000100e0a722b */ /* 0x000fd4000000000c */
[----:B------:R-:W-:Y:S01]  /*16a0*/  VIADD R11, R11, 0xfcb00000 ;  /* 0xfcb000000b0b7836 */ /* 0x000fe20000000000 */
[----:B------:R-:W-:Y:S06]  /*16b0*/  BRA `(.L_x_18) ;  /* 0x0000000000047947 */ /* 0x000fec0003800000 */
.L_x_19:
[----:B------:R-:W-:-:S11]  /*16c0*/  DADD R10, R12, R12 ;  /* 0x000000000c0a7229 */ /* 0x000fd6000000000c */
.L_x_18:
[----:B------:R-:W-:Y:S05]  /*16d0*/  BSYNC.RECONVERGENT B1 ;  /* 0x0000000000017941 */ /* 0x000fea0003800200 */
.L_x_16:
[----:B------:R-:W-:-:S04]  /*16e0*/  IMAD.MOV.U32 R9, RZ, RZ, 0x0 ;  /* 0x00000000ff097424 */ /* 0x000fc800078e00ff */
[----:B------:R-:W-:Y:S05]  /*16f0*/  RET.REL.NODEC R8 `(_Z14llg_cart_applyiPKdS0_S0_S0_S0_S0_S0_S0_S0_S0_S0_S0_S0_PdS1_S1_S1_dd) ;  /* 0xffffffe808407950 */ /* 0x000fea0003c3ffff */
.L_x_20:
[----:B------:R-:W-:-:S00]  /*1700*/  BRA `(.L_x_20) ;  /* 0xfffffffc00fc7947 */ /* 0x000fc0000383ffff */
[----:B------:R-:W-:-:S00]  /*1710*/  NOP ;  /* 0x0000000000007918 */ /* 0x000fc00000000000 */
        /* <DEDUP_REMOVED lines=14> */
.L_x_23:


//--------------------- .nv.shared.reserved.0     --------------------------
	.section	.nv.shared.reserved.0,"aw",@nobits
	.weak		__nv_reservedSMEM_offset_0_alias
	.size		__nv_reservedSMEM_offset_0_alias, 0, 64
	.other		__nv_reservedSMEM_offset_0_alias,@"STO_CUDA_RESERVED_SHARED STV_DEFAULT"
__nv_reservedSMEM_offset_0_alias:
	.zero		0
	.zero		64


//--------------------- .nv.constant0._Z14llg_cart_applyiPKdS0_S0_S0_S0_S0_S0_S0_S0_S0_S0_S0_S0_PdS1_S1_S1_dd --------------------------
	.section	.nv.constant0._Z14llg_cart_applyiPKdS0_S0_S0_S0_S0_S0_S0_S0_S0_S0_S0_S0_PdS1_S1_S1_dd,"a",@progbits
	.sectionflags	@""
	.align	4
.nv.constant0._Z14llg_cart_applyiPKdS0_S0_S0_S0_S0_S0_S0_S0_S0_S0_S0_S0_PdS1_S1_S1_dd:
	.zero		1056


//--------------------- SYMBOLS --------------------------

	.type		.nv.reservedSmem.offset0,@object
	.size		.nv.reservedSmem.offset0,0x4
